	.target	sm_100a

	.elftype	@"ET_EXEC"


//--------------------- .note.nv.tkinfo           --------------------------
	.section	.note.nv.tkinfo,"",@"SHT_NOTE"
	.sectionflags	@"SHF_NOTE_NV_TKINFO"
	.tkinfo
        /*0018*/ 	.word	0x00000002
        /*0030*/ 	.string	""
        /*0030*/ 	.string	"ptxas"
        /*0030*/ 	.string	"Cuda compilation tools, release 13.0, V13.0.88"
        /*0030*/ 	.string	"Build cuda_13.0.r13.0/compiler.36424714_0"
        /*0030*/ 	.string	"-arch sm_100a -m 64 "



//--------------------- .note.nv.cuinfo           --------------------------
	.section	.note.nv.cuinfo,"",@"SHT_NOTE"
	.sectionflags	@"SHF_NOTE_NV_CUINFO"
        /*0018*/ 	.short	0x0002
        /*001a*/ 	.short	0x0064
        /*001c*/ 	.short	0x0082
	.zero		2


//--------------------- .nv.info                  --------------------------
	.section	.nv.info,"",@"SHT_CUDA_INFO"
	.align	4


	//----- nvinfo : EIATTR_REGCOUNT
	.align		4
        /*0000*/ 	.byte	0x04, 0x2f
        /*0002*/ 	.short	(.L_20 - .L_19)
	.align		4
.L_19:
        /*0004*/ 	.word	index@(_ZN7cutlass13device_kernelINS_4gemm6kernel13GemmUniversalIN4cute5tupleIJiiiiEEENS1_10collective13CollectiveMmaINS1_35MainloopSm100TmaUmmaWarpSpecializedILi7ELi2ELi2ENS5_IJNS4_1CILi1EEESB_SB_EEEEENS5_IJNSA_ILi128EEENSA_ILi256EEENSA_ILi32EEEEEENS_12float_e5m2_tENS5_IJlSB_lEEESI_SJ_NS4_8TiledMMAINS4_8MMA_AtomIJNS4_10MMA_TraitsINS4_19SM100_MMA_F8F6F4_SSEJSI_SI_fSE_SF_NS4_17integral_constantINS4_4UMMA5MajorELSQ_0EEESR_NSO_INSP_7ScaleInELSS_0EEEST_EEEEEENS4_6LayoutISC_NS5_IJNSA_ILi0EEESX_SX_EEEEENS5_IJNS4_10UnderscoreES10_S10_EEEEENS4_13SM90_TMA_LOADENS4_14ComposedLayoutINS4_7SwizzleILi1ELi4ELi3EEENS4_18smem_ptr_flag_bitsILi8EEENSW_INS5_IJNSA_ILi8EEESG_EEENS5_IJSG_SB_EEEEEEEvNS4_8identityES13_S1D_vS1E_EENS_8epilogue10collective18CollectiveEpilogueINS1G_23Sm100TmaWarpSpecializedILi4ELi2ELi64ELb0ELb0EEEJSH_NS5_IJNSW_ISE_SB_EENSW_INSA_ILi64EEESB_EEEEESI_SJ_SI_SJ_NS1G_6fusion15FusionCallbacksIS1K_NS1P_17LinearCombinationISI_fSI_fLNS_15FloatRoundStyleE2EEESH_S1O_JEEENS4_5SM1004TMEM4LOAD26SM100_TMEM_LOAD_32dp32b64xES13_NS14_INS15_ILi2ELi4ELi3EEES18_NSW_INS5_IJS19_S1M_EEENS5_IJS1M_SB_EEEEEEENS4_39AutoVectorizingCopyWithAssumedAlignmentILi128EEENS4_14SM90_TMA_STOREES23_S25_S25_EEEvvEEEEvNT_6ParamsE)
        /*0008*/ 	.word	0x000000e0


	//----- nvinfo : EIATTR_FRAME_SIZE
	.align		4
.L_20:
        /*000c*/ 	.byte	0x04, 0x11
        /*000e*/ 	.short	(.L_22 - .L_21)
	.align		4
.L_21:
        /*0010*/ 	.word	index@($__internal_2_$__cuda_sm10x_tcgen05_guardrail_trap_unallocated_columns_being_dealloced)
        /*0014*/ 	.word	0x00000000


	//----- nvinfo : EIATTR_FRAME_SIZE
	.align		4
.L_22:
        /*0018*/ 	.byte	0x04, 0x11
        /*001a*/ 	.short	(.L_24 - .L_23)
	.align		4
.L_23:
        /*001c*/ 	.word	index@($__internal_1_$__cuda_sm10x_tcgen05_guardrail_trap_phase_invalid_during_alloc)
        /*0020*/ 	.word	0x00000000


	//----- nvinfo : EIATTR_FRAME_SIZE
	.align		4
.L_24:
        /*0024*/ 	.byte	0x04, 0x11
        /*0026*/ 	.short	(.L_26 - .L_25)
	.align		4
.L_25:
        /*0028*/ 	.word	index@($__internal_0_$__cuda_sm10x_tcgen05_guardrail_trap_col_being_dealloced_not_returned_by_alloc)
        /*002c*/ 	.word	0x00000000


	//----- nvinfo : EIATTR_FRAME_SIZE
	.align		4
.L_26:
        /*0030*/ 	.byte	0x04, 0x11
        /*0032*/ 	.short	(.L_28 - .L_27)
	.align		4
.L_27:
        /*0034*/ 	.word	index@(_ZN7cutlass13device_kernelINS_4gemm6kernel13GemmUniversalIN4cute5tupleIJiiiiEEENS1_10collective13CollectiveMmaINS1_35MainloopSm100TmaUmmaWarpSpecializedILi7ELi2ELi2ENS5_IJNS4_1CILi1EEESB_SB_EEEEENS5_IJNSA_ILi128EEENSA_ILi256EEENSA_ILi32EEEEEENS_12float_e5m2_tENS5_IJlSB_lEEESI_SJ_NS4_8TiledMMAINS4_8MMA_AtomIJNS4_10MMA_TraitsINS4_19SM100_MMA_F8F6F4_SSEJSI_SI_fSE_SF_NS4_17integral_constantINS4_4UMMA5MajorELSQ_0EEESR_NSO_INSP_7ScaleInELSS_0EEEST_EEEEEENS4_6LayoutISC_NS5_IJNSA_ILi0EEESX_SX_EEEEENS5_IJNS4_10UnderscoreES10_S10_EEEEENS4_13SM90_TMA_LOADENS4_14ComposedLayoutINS4_7SwizzleILi1ELi4ELi3EEENS4_18smem_ptr_flag_bitsILi8EEENSW_INS5_IJNSA_ILi8EEESG_EEENS5_IJSG_SB_EEEEEEEvNS4_8identityES13_S1D_vS1E_EENS_8epilogue10collective18CollectiveEpilogueINS1G_23Sm100TmaWarpSpecializedILi4ELi2ELi64ELb0ELb0EEEJSH_NS5_IJNSW_ISE_SB_EENSW_INSA_ILi64EEESB_EEEEESI_SJ_SI_SJ_NS1G_6fusion15FusionCallbacksIS1K_NS1P_17LinearCombinationISI_fSI_fLNS_15FloatRoundStyleE2EEESH_S1O_JEEENS4_5SM1004TMEM4LOAD26SM100_TMEM_LOAD_32dp32b64xES13_NS14_INS15_ILi2ELi4ELi3EEES18_NSW_INS5_IJS19_S1M_EEENS5_IJS1M_SB_EEEEEEENS4_39AutoVectorizingCopyWithAssumedAlignmentILi128EEENS4_14SM90_TMA_STOREES23_S25_S25_EEEvvEEEEvNT_6ParamsE)
        /*0038*/ 	.word	0x00000000


	//----- nvinfo : EIATTR_MIN_STACK_SIZE
	.align		4
.L_28:
        /*003c*/ 	.byte	0x04, 0x12
        /*003e*/ 	.short	(.L_30 - .L_29)
	.align		4
.L_29:
        /*0040*/ 	.word	index@(_ZN7cutlass13device_kernelINS_4gemm6kernel13GemmUniversalIN4cute5tupleIJiiiiEEENS1_10collective13CollectiveMmaINS1_35MainloopSm100TmaUmmaWarpSpecializedILi7ELi2ELi2ENS5_IJNS4_1CILi1EEESB_SB_EEEEENS5_IJNSA_ILi128EEENSA_ILi256EEENSA_ILi32EEEEEENS_12float_e5m2_tENS5_IJlSB_lEEESI_SJ_NS4_8TiledMMAINS4_8MMA_AtomIJNS4_10MMA_TraitsINS4_19SM100_MMA_F8F6F4_SSEJSI_SI_fSE_SF_NS4_17integral_constantINS4_4UMMA5MajorELSQ_0EEESR_NSO_INSP_7ScaleInELSS_0EEEST_EEEEEENS4_6LayoutISC_NS5_IJNSA_ILi0EEESX_SX_EEEEENS5_IJNS4_10UnderscoreES10_S10_EEEEENS4_13SM90_TMA_LOADENS4_14ComposedLayoutINS4_7SwizzleILi1ELi4ELi3EEENS4_18smem_ptr_flag_bitsILi8EEENSW_INS5_IJNSA_ILi8EEESG_EEENS5_IJSG_SB_EEEEEEEvNS4_8identityES13_S1D_vS1E_EENS_8epilogue10collective18CollectiveEpilogueINS1G_23Sm100TmaWarpSpecializedILi4ELi2ELi64ELb0ELb0EEEJSH_NS5_IJNSW_ISE_SB_EENSW_INSA_ILi64EEESB_EEEEESI_SJ_SI_SJ_NS1G_6fusion15FusionCallbacksIS1K_NS1P_17LinearCombinationISI_fSI_fLNS_15FloatRoundStyleE2EEESH_S1O_JEEENS4_5SM1004TMEM4LOAD26SM100_TMEM_LOAD_32dp32b64xES13_NS14_INS15_ILi2ELi4ELi3EEES18_NSW_INS5_IJS19_S1M_EEENS5_IJS1M_SB_EEEEEEENS4_39AutoVectorizingCopyWithAssumedAlignmentILi128EEENS4_14SM90_TMA_STOREES23_S25_S25_EEEvvEEEEvNT_6ParamsE)
        /*0044*/ 	.word	0x00000000
.L_30:


//--------------------- .nv.compat                --------------------------
	.section	.nv.compat,"",@"SHT_CUDA_COMPAT_INFO"
	.align	4
        /*0000*/ 	.byte	0x02, 0x09, 0x01, 0x00, 0x02, 0x02, 0x02, 0x00, 0x02, 0x05, 0x05, 0x00, 0x03, 0x07, 0x01, 0x01
        /*0010*/ 	.byte	0x02, 0x03, 0x01, 0x00, 0x02, 0x06, 0x01, 0x00, 0x04, 0x0b, 0x08, 0x00, 0x09, 0x00, 0x00, 0x00
        /*0020*/ 	.byte	0x00, 0x00, 0x00, 0x00


//--------------------- .nv.info._ZN7cutlass13device_kernelINS_4gemm6kernel13GemmUniversalIN4cute5tupleIJiiiiEEENS1_10collective13CollectiveMmaINS1_35MainloopSm100TmaUmmaWarpSpecializedILi7ELi2ELi2ENS5_IJNS4_1CILi1EEESB_SB_EEEEENS5_IJNSA_ILi128EEENSA_ILi256EEENSA_ILi32EEEEEENS_12float_e5m2_tENS5_IJlSB_lEEESI_SJ_NS4_8TiledMMAINS4_8MMA_AtomIJNS4_10MMA_TraitsINS4_19SM100_MMA_F8F6F4_SSEJSI_SI_fSE_SF_NS4_17integral_constantINS4_4UMMA5MajorELSQ_0EEESR_NSO_INSP_7ScaleInELSS_0EEEST_EEEEEENS4_6LayoutISC_NS5_IJNSA_ILi0EEESX_SX_EEEEENS5_IJNS4_10UnderscoreES10_S10_EEEEENS4_13SM90_TMA_LOADENS4_14ComposedLayoutINS4_7SwizzleILi1ELi4ELi3EEENS4_18smem_ptr_flag_bitsILi8EEENSW_INS5_IJNSA_ILi8EEESG_EEENS5_IJSG_SB_EEEEEEEvNS4_8identityES13_S1D_vS1E_EENS_8epilogue10collective18CollectiveEpilogueINS1G_23Sm100TmaWarpSpecializedILi4ELi2ELi64ELb0ELb0EEEJSH_NS5_IJNSW_ISE_SB_EENSW_INSA_ILi64EEESB_EEEEESI_SJ_SI_SJ_NS1G_6fusion15FusionCallbacksIS1K_NS1P_17LinearCombinationISI_fSI_fLNS_15FloatRoundStyleE2EEESH_S1O_JEEENS4_5SM1004TMEM4LOAD26SM100_TMEM_LOAD_32dp32b64xES13_NS14_INS15_ILi2ELi4ELi3EEES18_NSW_INS5_IJS19_S1M_EEENS5_IJS1M_SB_EEEEEEENS4_39AutoVectorizingCopyWithAssumedAlignmentILi128EEENS4_14SM90_TMA_STOREES23_S25_S25_EEEvvEEEEvNT_6ParamsE --------------------------
	.section	.nv.info._ZN7cutlass13device_kernelINS_4gemm6kernel13GemmUniversalIN4cute5tupleIJiiiiEEENS1_10collective13CollectiveMmaINS1_35MainloopSm100TmaUmmaWarpSpecializedILi7ELi2ELi2ENS5_IJNS4_1CILi1EEESB_SB_EEEEENS5_IJNSA_ILi128EEENSA_ILi256EEENSA_ILi32EEEEEENS_12float_e5m2_tENS5_IJlSB_lEEESI_SJ_NS4_8TiledMMAINS4_8MMA_AtomIJNS4_10MMA_TraitsINS4_19SM100_MMA_F8F6F4_SSEJSI_SI_fSE_SF_NS4_17integral_constantINS4_4UMMA5MajorELSQ_0EEESR_NSO_INSP_7ScaleInELSS_0EEEST_EEEEEENS4_6LayoutISC_NS5_IJNSA_ILi0EEESX_SX_EEEEENS5_IJNS4_10UnderscoreES10_S10_EEEEENS4_13SM90_TMA_LOADENS4_14ComposedLayoutINS4_7SwizzleILi1ELi4ELi3EEENS4_18smem_ptr_flag_bitsILi8EEENSW_INS5_IJNSA_ILi8EEESG_EEENS5_IJSG_SB_EEEEEEEvNS4_8identityES13_S1D_vS1E_EENS_8epilogue10collective18CollectiveEpilogueINS1G_23Sm100TmaWarpSpecializedILi4ELi2ELi64ELb0ELb0EEEJSH_NS5_IJNSW_ISE_SB_EENSW_INSA_ILi64EEESB_EEEEESI_SJ_SI_SJ_NS1G_6fusion15FusionCallbacksIS1K_NS1P_17LinearCombinationISI_fSI_fLNS_15FloatRoundStyleE2EEESH_S1O_JEEENS4_5SM1004TMEM4LOAD26SM100_TMEM_LOAD_32dp32b64xES13_NS14_INS15_ILi2ELi4ELi3EEES18_NSW_INS5_IJS19_S1M_EEENS5_IJS1M_SB_EEEEEEENS4_39AutoVectorizingCopyWithAssumedAlignmentILi128EEENS4_14SM90_TMA_STOREES23_S25_S25_EEEvvEEEEvNT_6ParamsE,"",@"SHT_CUDA_INFO"
	.sectionflags	@""
	.align	4


	//----- nvinfo : EIATTR_CUDA_API_VERSION
	.align		4
        /*0000*/ 	.byte	0x04, 0x37
        /*0002*/ 	.short	(.L_32 - .L_31)
.L_31:
        /*0004*/ 	.word	0x00000082


	//----- nvinfo : EIATTR_KPARAM_INFO
	.align		4
.L_32:
        /*0008*/ 	.byte	0x04, 0x17
        /*000a*/ 	.short	(.L_34 - .L_33)
.L_33:
        /*000c*/ 	.word	0x00000000
        /*0010*/ 	.short	0x0000
        /*0012*/ 	.short	0x0000
        /*0014*/ 	.byte	0x00, 0xf0, 0x01, 0x20


	//----- nvinfo : EIATTR_AT_ENTRY_FRAGMENTS
	.align		4
.L_34:
        /*0018*/ 	.byte	0x04, 0x4f
        /*001a*/ 	.short	(.L_36 - .L_35)


	//   ....[0]....
.L_35:
        /*001c*/ 	.word	0x00000006


	//----- nvinfo : EIATTR_RESERVED_SMEM_USED
	.align		4
.L_36:
        /*0020*/ 	.byte	0x01, 0x41
	.zero		2


	//----- nvinfo : EIATTR_SPARSE_MMA_MASK
	.align		4
        /*0024*/ 	.byte	0x03, 0x50
        /*0026*/ 	.short	0x0000


	//----- nvinfo : EIATTR_TCGEN05_1CTA_USED
	.align		4
        /*0028*/ 	.byte	0x01, 0x51
	.zero		2


	//----- nvinfo : EIATTR_MAXREG_COUNT
	.align		4
        /*002c*/ 	.byte	0x03, 0x1b
        /*002e*/ 	.short	0x00ff


	//----- nvinfo : EIATTR_NUM_BARRIERS
	.align		4
        /*0030*/ 	.byte	0x02, 0x4c
        /*0032*/ 	.byte	0x07
	.zero		1


	//----- nvinfo : EIATTR_EXTERNS
	.align		4
        /*0034*/ 	.byte	0x04, 0x0f
        /*0036*/ 	.short	(.L_38 - .L_37)


	//   ....[0]....
	.align		4
.L_37:
        /*0038*/ 	.word	index@(__assertfail)


	//----- nvinfo : EIATTR_MERCURY_ISA_VERSION
	.align		4
.L_38:
        /*003c*/ 	.byte	0x03, 0x5f
        /*003e*/ 	.short	0x0101


	//----- nvinfo : EIATTR_INT_WARP_WIDE_INSTR_OFFSETS
	.align		4
        /*0040*/ 	.byte	0x04, 0x31
        /*0042*/ 	.short	(.L_40 - .L_39)


	//   ....[0]....
.L_39:
        /*0044*/ 	.word	0x00001e00


	//   ....[1]....
        /*0048*/ 	.word	0x00003790


	//   ....[2]....
        /*004c*/ 	.word	0x000037b0


	//   ....[3]....
        /*0050*/ 	.word	0x000037e0


	//   ....[4]....
        /*0054*/ 	.word	0x00004120


	//   ....[5]....
        /*0058*/ 	.word	0x00004190


	//   ....[6]....
        /*005c*/ 	.word	0x00004270


	//   ....[7]....
        /*0060*/ 	.word	0x000042f0


	//   ....[8]....
        /*0064*/ 	.word	0x00004400


	//   ....[9]....
        /*0068*/ 	.word	0x00004490


	//   ....[10]....
        /*006c*/ 	.word	0x00004670


	//   ....[11]....
        /*0070*/ 	.word	0x000047d0


	//----- nvinfo : EIATTR_COOP_GROUP_MASK_REGIDS
	.align		4
.L_40:
        /*0074*/ 	.byte	0x04, 0x29
        /*0076*/ 	.short	(.L_42 - .L_41)


	//   ....[0]....
.L_41:
        /*0078*/ 	.word	0xffffffff


	//   ....[1]....
        /*007c*/ 	.word	0xffffffff


	//   ....[2]....
        /*0080*/ 	.word	0xffffffff


	//   ....[3]....
        /*0084*/ 	.word	0xffffffff


	//   ....[4]....
        /*0088*/ 	.word	0xffffffff


	//   ....[5]....
        /*008c*/ 	.word	0xffffffff


	//   ....[6]....
        /*0090*/ 	.word	0xffffffff


	//   ....[7]....
        /*0094*/ 	.word	0xffffffff


	//   ....[8]....
        /*0098*/ 	.word	0xffffffff


	//   ....[9]....
        /*009c*/ 	.word	0xffffffff


	//   ....[10]....
        /*00a0*/ 	.word	0xffffffff


	//   ....[11]....
        /*00a4*/ 	.word	0xffffffff


	//   ....[12]....
        /*00a8*/ 	.word	0xffffffff


	//----- nvinfo : EIATTR_COOP_GROUP_INSTR_OFFSETS
	.align		4
.L_42:
        /*00ac*/ 	.byte	0x04, 0x28
        /*00ae*/ 	.short	(.L_44 - .L_43)


	//   ....[0]....
.L_43:
        /*00b0*/ 	.word	0x00000090


	//   ....[1]....
        /*00b4*/ 	.word	0x000004d0


	//   ....[2]....
        /*00b8*/ 	.word	0x000006a0


	//   ....[3]....
        /*00bc*/ 	.word	0x00000840


	//   ....[4]....
        /*00c0*/ 	.word	0x00000940


	//   ....[5]....
        /*00c4*/ 	.word	0x00000ab0


	//   ....[6]....
        /*00c8*/ 	.word	0x00000c10


	//   ....[7]....
        /*00cc*/ 	.word	0x00001ce0


	//   ....[8]....
        /*00d0*/ 	.word	0x00002c70


	//   ....[9]....
        /*00d4*/ 	.word	0x00002e80


	//   ....[10]....
        /*00d8*/ 	.word	0x00002eb0


	//   ....[11]....
        /*00dc*/ 	.word	0x00003670


	//   ....[12]....
        /*00e0*/ 	.word	0x000038a0


	//----- nvinfo : EIATTR_VRC_CTA_INIT_COUNT
	.align		4
.L_44:
        /*00e4*/ 	.byte	0x02, 0x4a
        /*00e6*/ 	.byte	0x80
	.zero		1


	//----- nvinfo : EIATTR_SYSCALL_OFFSETS
	.align		4
        /*00e8*/ 	.byte	0x04, 0x46
        /*00ea*/ 	.short	(.L_46 - .L_45)


	//   ....[0]....
.L_45:
        /*00ec*/ 	.word	0x00005240


	//   ....[1]....
        /*00f0*/ 	.word	0x00005380


	//   ....[2]....
        /*00f4*/ 	.word	0x00005be0


	//   ....[3]....
        /*00f8*/ 	.word	0x00007200


	//   ....[4]....
        /*00fc*/ 	.word	0x000087b0


	//   ....[5]....
        /*0100*/ 	.word	0x00009d80


	//----- nvinfo : EIATTR_MBARRIER_INSTR_OFFSETS
	.align		4
.L_46:
        /*0104*/ 	.byte	0x04, 0x39
        /*0106*/ 	.short	(.L_48 - .L_47)


	//   ....[0]....
.L_47:
        /*0108*/ 	.word	0x000005b0
        /*010c*/ 	.word	0x000000ff
        /*0110*/ 	.word	0x00000000
        /*0114*/ 	.short	0x0100
        /*0116*/ 	.byte	0x05
	.zero		1


	//   ....[1]....
        /*0118*/ 	.word	0x000005c0
        /*011c*/ 	.word	0x000000ff
        /*0120*/ 	.word	0x00000038
        /*0124*/ 	.short	0x0100
        /*0126*/ 	.byte	0x05
	.zero		1


	//   ....[2]....
        /*0128*/ 	.word	0x000005d0
        /*012c*/ 	.word	0x000000ff
        /*0130*/ 	.word	0x00000008
        /*0134*/ 	.short	0x0100
        /*0136*/ 	.byte	0x05
	.zero		1


	//   ....[3]....
        /*0138*/ 	.word	0x000005e0
        /*013c*/ 	.word	0x000000ff
        /*0140*/ 	.word	0x00000040
        /*0144*/ 	.short	0x0100
        /*0146*/ 	.byte	0x05
	.zero		1


	//   ....[4]....
        /*0148*/ 	.word	0x000005f0
        /*014c*/ 	.word	0x000000ff
        /*0150*/ 	.word	0x00000010
        /*0154*/ 	.short	0x0100
        /*0156*/ 	.byte	0x05
	.zero		1


	//   ....[5]....
        /*0158*/ 	.word	0x00000600
        /*015c*/ 	.word	0x000000ff
        /*0160*/ 	.word	0x00000048
        /*0164*/ 	.short	0x0100
        /*0166*/ 	.byte	0x05
	.zero		1


	//   ....[6]....
        /*0168*/ 	.word	0x00000610
        /*016c*/ 	.word	0x000000ff
        /*0170*/ 	.word	0x00000018
        /*0174*/ 	.short	0x0100
        /*0176*/ 	.byte	0x05
	.zero		1


	//   ....[7]....
        /*0178*/ 	.word	0x00000620
        /*017c*/ 	.word	0x000000ff
        /*0180*/ 	.word	0x00000050
        /*0184*/ 	.short	0x0100
        /*0186*/ 	.byte	0x05
	.zero		1


	//   ....[8]....
        /*0188*/ 	.word	0x00000630
        /*018c*/ 	.word	0x000000ff
        /*0190*/ 	.word	0x00000020
        /*0194*/ 	.short	0x0100
        /*0196*/ 	.byte	0x05
	.zero		1


	//   ....[9]....
        /*0198*/ 	.word	0x00000640
        /*019c*/ 	.word	0x000000ff
        /*01a0*/ 	.word	0x00000058
        /*01a4*/ 	.short	0x0100
        /*01a6*/ 	.byte	0x05
	.zero		1


	//   ....[10]....
        /*01a8*/ 	.word	0x00000650
        /*01ac*/ 	.word	0x000000ff
        /*01b0*/ 	.word	0x00000028
        /*01b4*/ 	.short	0x0100
        /*01b6*/ 	.byte	0x05
	.zero		1


	//   ....[11]....
        /*01b8*/ 	.word	0x00000660
        /*01bc*/ 	.word	0x000000ff
        /*01c0*/ 	.word	0x00000060
        /*01c4*/ 	.short	0x0100
        /*01c6*/ 	.byte	0x05
	.zero		1


	//   ....[12]....
        /*01c8*/ 	.word	0x00000670
        /*01cc*/ 	.word	0x000000ff
        /*01d0*/ 	.word	0x00000030
        /*01d4*/ 	.short	0x0100
        /*01d6*/ 	.byte	0x05
	.zero		1


	//   ....[13]....
        /*01d8*/ 	.word	0x00000680
        /*01dc*/ 	.word	0x000000ff
        /*01e0*/ 	.word	0x00000068
        /*01e4*/ 	.short	0x0100
        /*01e6*/ 	.byte	0x05
	.zero		1


	//   ....[14]....
        /*01e8*/ 	.word	0x000007b0
        /*01ec*/ 	.word	0x000000ff
        /*01f0*/ 	.word	0x00000070
        /*01f4*/ 	.short	0x0100
        /*01f6*/ 	.byte	0x07
	.zero		1


	//   ....[15]....
        /*01f8*/ 	.word	0x000007c0
        /*01fc*/ 	.word	0x000000ff
        /*0200*/ 	.word	0x00000090
        /*0204*/ 	.short	0x0100
        /*0206*/ 	.byte	0x07
	.zero		1


	//   ....[16]....
        /*0208*/ 	.word	0x000007d0
        /*020c*/ 	.word	0x000000ff
        /*0210*/ 	.word	0x00000078
        /*0214*/ 	.short	0x0100
        /*0216*/ 	.byte	0x07
	.zero		1


	//   ....[17]....
        /*0218*/ 	.word	0x000007e0
        /*021c*/ 	.word	0x000000ff
        /*0220*/ 	.word	0x00000098
        /*0224*/ 	.short	0x0100
        /*0226*/ 	.byte	0x07
	.zero		1


	//   ....[18]....
        /*0228*/ 	.word	0x000007f0
        /*022c*/ 	.word	0x000000ff
        /*0230*/ 	.word	0x00000080
        /*0234*/ 	.short	0x0100
        /*0236*/ 	.byte	0x07
	.zero		1


	//   ....[19]....
        /*0238*/ 	.word	0x00000800
        /*023c*/ 	.word	0x000000ff
        /*0240*/ 	.word	0x000000a0
        /*0244*/ 	.short	0x0100
        /*0246*/ 	.byte	0x07
	.zero		1


	//   ....[20]....
        /*0248*/ 	.word	0x00000810
        /*024c*/ 	.word	0x000000ff
        /*0250*/ 	.word	0x00000088
        /*0254*/ 	.short	0x0100
        /*0256*/ 	.byte	0x07
	.zero		1


	//   ....[21]....
        /*0258*/ 	.word	0x00000820
        /*025c*/ 	.word	0x000000ff
        /*0260*/ 	.word	0x000000a8
        /*0264*/ 	.short	0x0100
        /*0266*/ 	.byte	0x07
	.zero		1


	//   ....[22]....
        /*0268*/ 	.word	0x00000910
        /*026c*/ 	.word	0x000000ff
        /*0270*/ 	.word	0x000000b0
        /*0274*/ 	.short	0x0100
        /*0276*/ 	.byte	0x05
	.zero		1


	//   ....[23]....
        /*0278*/ 	.word	0x00000920
        /*027c*/ 	.word	0x000000ff
        /*0280*/ 	.word	0x000000b8
        /*0284*/ 	.short	0x0100
        /*0286*/ 	.byte	0x05
	.zero		1


	//   ....[24]....
        /*0288*/ 	.word	0x00000a60
        /*028c*/ 	.word	0x000000ff
        /*0290*/ 	.word	0x000000c0
        /*0294*/ 	.short	0x0100
        /*0296*/ 	.byte	0x05
	.zero		1


	//   ....[25]....
        /*0298*/ 	.word	0x00000a70
        /*029c*/ 	.word	0x000000ff
        /*02a0*/ 	.word	0x000000d0
        /*02a4*/ 	.short	0x0100
        /*02a6*/ 	.byte	0x05
	.zero		1


	//   ....[26]....
        /*02a8*/ 	.word	0x00000a80
        /*02ac*/ 	.word	0x000000ff
        /*02b0*/ 	.word	0x000000c8
        /*02b4*/ 	.short	0x0100
        /*02b6*/ 	.byte	0x05
	.zero		1


	//   ....[27]....
        /*02b8*/ 	.word	0x00000a90
        /*02bc*/ 	.word	0x000000ff
        /*02c0*/ 	.word	0x000000d8
        /*02c4*/ 	.short	0x0100
        /*02c6*/ 	.byte	0x05
	.zero		1


	//   ....[28]....
        /*02c8*/ 	.word	0x00000bc0
        /*02cc*/ 	.word	0x000000ff
        /*02d0*/ 	.word	0x000000e0
        /*02d4*/ 	.short	0x0100
        /*02d6*/ 	.byte	0x07
	.zero		1


	//   ....[29]....
        /*02d8*/ 	.word	0x00000bd0
        /*02dc*/ 	.word	0x000000ff
        /*02e0*/ 	.word	0x000000f0
        /*02e4*/ 	.short	0x0100
        /*02e6*/ 	.byte	0x07
	.zero		1


	//   ....[30]....
        /*02e8*/ 	.word	0x00000be0
        /*02ec*/ 	.word	0x000000ff
        /*02f0*/ 	.word	0x000000e8
        /*02f4*/ 	.short	0x0100
        /*02f6*/ 	.byte	0x07
	.zero		1


	//   ....[31]....
        /*02f8*/ 	.word	0x00000bf0
        /*02fc*/ 	.word	0x000000ff
        /*0300*/ 	.word	0x000000f8
        /*0304*/ 	.short	0x0100
        /*0306*/ 	.byte	0x07
	.zero		1


	//   ....[32]....
        /*0308*/ 	.word	0x00000ce0
        /*030c*/ 	.word	0x000000ff
        /*0310*/ 	.word	0x00000100
        /*0314*/ 	.short	0x0100
        /*0316*/ 	.byte	0x05
	.zero		1


	//   ....[33]....
        /*0318*/ 	.word	0x00000cf0
        /*031c*/ 	.word	0x000000ff
        /*0320*/ 	.word	0x00000110
        /*0324*/ 	.short	0x0100
        /*0326*/ 	.byte	0x05
	.zero		1


	//   ....[34]....
        /*0328*/ 	.word	0x00000d00
        /*032c*/ 	.word	0x000000ff
        /*0330*/ 	.word	0x00000108
        /*0334*/ 	.short	0x0100
        /*0336*/ 	.byte	0x05
	.zero		1


	//   ....[35]....
        /*0338*/ 	.word	0x00000d10
        /*033c*/ 	.word	0x000000ff
        /*0340*/ 	.word	0x00000118
        /*0344*/ 	.short	0x0100
        /*0346*/ 	.byte	0x05
	.zero		1


	//   ....[36]....
        /*0348*/ 	.word	0x000015e0
        /*034c*/ 	.word	0x00000003
        /*0350*/ 	.word	0x00000110
        /*0354*/ 	.short	0x010a
        /*0356*/ 	.byte	0xff
	.zero		1


	//   ....[37]....
        /*0358*/ 	.word	0x00001610
        /*035c*/ 	.word	0x00000003
        /*0360*/ 	.word	0x00000100
        /*0364*/ 	.short	0x0101
        /*0366*/ 	.byte	0xff
	.zero		1


	//   ....[38]....
        /*0368*/ 	.word	0x000016e0
        /*036c*/ 	.word	0x000000ff
        /*0370*/ 	.word	0x00000038
        /*0374*/ 	.short	0x010a
        /*0376*/ 	.byte	0x08
	.zero		1


	//   ....[39]....
        /*0378*/ 	.word	0x00001780
        /*037c*/ 	.word	0x000000ff
        /*0380*/ 	.word	0x00000038
        /*0384*/ 	.short	0x010a
        /*0386*/ 	.byte	0x21
	.zero		1


	//   ....[40]....
        /*0388*/ 	.word	0x000018d0
        /*038c*/ 	.word	0x000000ff
        /*0390*/ 	.word	0x00000038
        /*0394*/ 	.short	0x010a
        /*0396*/ 	.byte	0x08
	.zero		1


	//   ....[41]....
        /*0398*/ 	.word	0x000019e0
        /*039c*/ 	.word	0x000000ff
        /*03a0*/ 	.word	0x000000b8
        /*03a4*/ 	.short	0x0101
        /*03a6*/ 	.byte	0x04
	.zero		1


	//   ....[42]....
        /*03a8*/ 	.word	0x00001a00
        /*03ac*/ 	.word	0x000000ff
        /*03b0*/ 	.word	0x00000038
        /*03b4*/ 	.short	0x010a
        /*03b6*/ 	.byte	0x08
	.zero		1


	//   ....[43]....
        /*03b8*/ 	.word	0x00001a80
        /*03bc*/ 	.word	0x000000ff
        /*03c0*/ 	.word	0x00000038
        /*03c4*/ 	.short	0x010a
        /*03c6*/ 	.byte	0x11
	.zero		1


	//   ....[44]....
        /*03c8*/ 	.word	0x00001bd0
        /*03cc*/ 	.word	0x000000ff
        /*03d0*/ 	.word	0x00000038
        /*03d4*/ 	.short	0x010a
        /*03d6*/ 	.byte	0x08
	.zero		1


	//   ....[45]....
        /*03d8*/ 	.word	0x00001d10
        /*03dc*/ 	.word	0x00000002
        /*03e0*/ 	.word	0x000000c0
        /*03e4*/ 	.short	0x010a
        /*03e6*/ 	.byte	0xff
	.zero		1


	//   ....[46]....
        /*03e8*/ 	.word	0x00001dd0
        /*03ec*/ 	.word	0x00000002
        /*03f0*/ 	.word	0x00000000
        /*03f4*/ 	.short	0x0101
        /*03f6*/ 	.byte	0xff
	.zero		1


	//   ....[47]....
        /*03f8*/ 	.word	0x00002330
        /*03fc*/ 	.word	0x000000ff
        /*0400*/ 	.word	0x00000000
        /*0404*/ 	.short	0x010a
        /*0406*/ 	.byte	0x05
	.zero		1


	//   ....[48]....
        /*0408*/ 	.word	0x000023c0
        /*040c*/ 	.word	0x000000ff
        /*0410*/ 	.word	0x00000000
        /*0414*/ 	.short	0x010a
        /*0416*/ 	.byte	0x05
	.zero		1


	//   ....[49]....
        /*0418*/ 	.word	0x00002450
        /*041c*/ 	.word	0x000000ff
        /*0420*/ 	.word	0x00000000
        /*0424*/ 	.short	0x010a
        /*0426*/ 	.byte	0x05
	.zero		1


	//   ....[50]....
        /*0428*/ 	.word	0x000024e0
        /*042c*/ 	.word	0x000000ff
        /*0430*/ 	.word	0x00000000
        /*0434*/ 	.short	0x010a
        /*0436*/ 	.byte	0x05
	.zero		1


	//   ....[51]....
        /*0438*/ 	.word	0x00002570
        /*043c*/ 	.word	0x000000ff
        /*0440*/ 	.word	0x00000000
        /*0444*/ 	.short	0x010a
        /*0446*/ 	.byte	0x05
	.zero		1


	//   ....[52]....
        /*0448*/ 	.word	0x00002600
        /*044c*/ 	.word	0x000000ff
        /*0450*/ 	.word	0x00000000
        /*0454*/ 	.short	0x010a
        /*0456*/ 	.byte	0x05
	.zero		1


	//   ....[53]....
        /*0458*/ 	.word	0x000026a0
        /*045c*/ 	.word	0x00000000
        /*0460*/ 	.word	0x00000000
        /*0464*/ 	.short	0x010a
        /*0466*/ 	.byte	0xff
	.zero		1


	//   ....[54]....
        /*0468*/ 	.word	0x000027c0
        /*046c*/ 	.word	0x00000000
        /*0470*/ 	.word	0x00000100
        /*0474*/ 	.short	0x010a
        /*0476*/ 	.byte	0xff
	.zero		1


	//   ....[55]....
        /*0478*/ 	.word	0x00002820
        /*047c*/ 	.word	0x00000004
        /*0480*/ 	.word	0x00000000
        /*0484*/ 	.short	0x0101
        /*0486*/ 	.byte	0xff
	.zero		1


	//   ....[56]....
        /*0488*/ 	.word	0x00002840
        /*048c*/ 	.word	0x000000ff
        /*0490*/ 	.word	0x000000d0
        /*0494*/ 	.short	0x010a
        /*0496*/ 	.byte	0x05
	.zero		1


	//   ....[57]....
        /*0498*/ 	.word	0x00002960
        /*049c*/ 	.word	0x00000000
        /*04a0*/ 	.word	0x000000c0
        /*04a4*/ 	.short	0x010a
        /*04a6*/ 	.byte	0xff
	.zero		1


	//   ....[58]....
        /*04a8*/ 	.word	0x00002a70
        /*04ac*/ 	.word	0x00000000
        /*04b0*/ 	.word	0x00000000
        /*04b4*/ 	.short	0x0101
        /*04b6*/ 	.byte	0xff
	.zero		1


	//   ....[59]....
        /*04b8*/ 	.word	0x00002b00
        /*04bc*/ 	.word	0x000000ff
        /*04c0*/ 	.word	0x000000d0
        /*04c4*/ 	.short	0x0106
        /*04c6*/ 	.byte	0x05
	.zero		1


	//   ....[60]....
        /*04c8*/ 	.word	0x00002b20
        /*04cc*/ 	.word	0x000000ff
        /*04d0*/ 	.word	0x000000d0
        /*04d4*/ 	.short	0x010a
        /*04d6*/ 	.byte	0x05
	.zero		1


	//   ....[61]....
        /*04d8*/ 	.word	0x00002bb0
        /*04dc*/ 	.word	0x000000ff
        /*04e0*/ 	.word	0x000000d0
        /*04e4*/ 	.short	0x0106
        /*04e6*/ 	.byte	0x04
	.zero		1


	//   ....[62]....
        /*04e8*/ 	.word	0x00002bf0
        /*04ec*/ 	.word	0x00000000
        /*04f0*/ 	.word	0x000000d0
        /*04f4*/ 	.short	0x010a
        /*04f6*/ 	.byte	0xff
	.zero		1


	//   ....[63]....
        /*04f8*/ 	.word	0x000030d0
        /*04fc*/ 	.word	0x00000000
        /*0500*/ 	.word	0x000000c0
        /*0504*/ 	.short	0x010a
        /*0506*/ 	.byte	0xff
	.zero		1


	//   ....[64]....
        /*0508*/ 	.word	0x000031d0
        /*050c*/ 	.word	0x00000003
        /*0510*/ 	.word	0x00000000
        /*0514*/ 	.short	0x0101
        /*0516*/ 	.byte	0xff
	.zero		1


	//   ....[65]....
        /*0518*/ 	.word	0x000031e0
        /*051c*/ 	.word	0x000000ff
        /*0520*/ 	.word	0x00000000
        /*0524*/ 	.short	0x010a
        /*0526*/ 	.byte	0x04
	.zero		1


	//   ....[66]....
        /*0528*/ 	.word	0x00003200
        /*052c*/ 	.word	0x000000ff
        /*0530*/ 	.word	0x000000f0
        /*0534*/ 	.short	0x010a
        /*0536*/ 	.byte	0x09
	.zero		1


	//   ....[67]....
        /*0538*/ 	.word	0x000032e0
        /*053c*/ 	.word	0x000000ff
        /*0540*/ 	.word	0x00000000
        /*0544*/ 	.short	0x010a
        /*0546*/ 	.byte	0x07
	.zero		1


	//   ....[68]....
        /*0548*/ 	.word	0x00003410
        /*054c*/ 	.word	0x000000ff
        /*0550*/ 	.word	0x00000000
        /*0554*/ 	.short	0x010a
        /*0556*/ 	.byte	0x04
	.zero		1


	//   ....[69]....
        /*0558*/ 	.word	0x000035c0
        /*055c*/ 	.word	0x000000ff
        /*0560*/ 	.word	0x00000000
        /*0564*/ 	.short	0x010a
        /*0566*/ 	.byte	0x05
	.zero		1


	//   ....[70]....
        /*0568*/ 	.word	0x00003650
        /*056c*/ 	.word	0x000000ff
        /*0570*/ 	.word	0x00000000
        /*0574*/ 	.short	0x010a
        /*0576*/ 	.byte	0x07
	.zero		1


	//   ....[71]....
        /*0578*/ 	.word	0x00003ad0
        /*057c*/ 	.word	0x00000000
        /*0580*/ 	.word	0x000000c0
        /*0584*/ 	.short	0x010a
        /*0586*/ 	.byte	0xff
	.zero		1


	//   ....[72]....
        /*0588*/ 	.word	0x00003b90
        /*058c*/ 	.word	0x00000000
        /*0590*/ 	.word	0x00000000
        /*0594*/ 	.short	0x0101
        /*0596*/ 	.byte	0xff
	.zero		1


	//   ....[73]....
        /*0598*/ 	.word	0x00003eb0
        /*059c*/ 	.word	0x000000ff
        /*05a0*/ 	.word	0x000000b8
        /*05a4*/ 	.short	0x010a
        /*05a6*/ 	.byte	0x07
	.zero		1


	//   ....[74]....
        /*05a8*/ 	.word	0x000040a0
        /*05ac*/ 	.word	0x000000ff
        /*05b0*/ 	.word	0x00000090
        /*05b4*/ 	.short	0x010a
        /*05b6*/ 	.byte	0x07
	.zero		1


	//   ....[75]....
        /*05b8*/ 	.word	0x00004210
        /*05bc*/ 	.word	0x000000ff
        /*05c0*/ 	.word	0x00000070
        /*05c4*/ 	.short	0x010b
        /*05c6*/ 	.byte	0x07
	.zero		1


	//   ....[76]....
        /*05c8*/ 	.word	0x00004220
        /*05cc*/ 	.word	0x000000ff
        /*05d0*/ 	.word	0x00000000
        /*05d4*/ 	.short	0x0101
        /*05d6*/ 	.byte	0x08
	.zero		1


	//   ....[77]....
        /*05d8*/ 	.word	0x00004240
        /*05dc*/ 	.word	0x000000ff
        /*05e0*/ 	.word	0x00000098
        /*05e4*/ 	.short	0x010a
        /*05e6*/ 	.byte	0x07
	.zero		1


	//   ....[78]....
        /*05e8*/ 	.word	0x000043a0
        /*05ec*/ 	.word	0x000000ff
        /*05f0*/ 	.word	0x00000078
        /*05f4*/ 	.short	0x010b
        /*05f6*/ 	.byte	0x07
	.zero		1


	//   ....[79]....
        /*05f8*/ 	.word	0x000043b0
        /*05fc*/ 	.word	0x000000ff
        /*0600*/ 	.word	0x00000000
        /*0604*/ 	.short	0x0101
        /*0606*/ 	.byte	0x08
	.zero		1


	//   ....[80]....
        /*0608*/ 	.word	0x000043c0
        /*060c*/ 	.word	0x000000ff
        /*0610*/ 	.word	0x000000a0
        /*0614*/ 	.short	0x010a
        /*0616*/ 	.byte	0x07
	.zero		1


	//   ....[81]....
        /*0618*/ 	.word	0x00004560
        /*061c*/ 	.word	0x000000ff
        /*0620*/ 	.word	0x00000080
        /*0624*/ 	.short	0x010b
        /*0626*/ 	.byte	0x07
	.zero		1


	//   ....[82]....
        /*0628*/ 	.word	0x000045d0
        /*062c*/ 	.word	0x000000ff
        /*0630*/ 	.word	0x00000000
        /*0634*/ 	.short	0x0101
        /*0636*/ 	.byte	0x08
	.zero		1


	//   ....[83]....
        /*0638*/ 	.word	0x00004600
        /*063c*/ 	.word	0x000000ff
        /*0640*/ 	.word	0x000000a8
        /*0644*/ 	.short	0x010a
        /*0646*/ 	.byte	0x07
	.zero		1


	//   ....[84]....
        /*0648*/ 	.word	0x00004810
        /*064c*/ 	.word	0x000000ff
        /*0650*/ 	.word	0x00000088
        /*0654*/ 	.short	0x010b
        /*0656*/ 	.byte	0x07
	.zero		1


	//   ....[85]....
        /*0658*/ 	.word	0x00004830
        /*065c*/ 	.word	0x000000ff
        /*0660*/ 	.word	0x00000000
        /*0664*/ 	.short	0x0101
        /*0666*/ 	.byte	0x0d
	.zero		1


	//   ....[86]....
        /*0668*/ 	.word	0x00004860
        /*066c*/ 	.word	0x000000ff
        /*0670*/ 	.word	0x00000090
        /*0674*/ 	.short	0x010a
        /*0676*/ 	.byte	0x07
	.zero		1


	//   ....[87]....
        /*0678*/ 	.word	0x00004880
        /*067c*/ 	.word	0x000000ff
        /*0680*/ 	.word	0x00000098
        /*0684*/ 	.short	0x010a
        /*0686*/ 	.byte	0x07
	.zero		1


	//   ....[88]....
        /*0688*/ 	.word	0x000048a0
        /*068c*/ 	.word	0x000000ff
        /*0690*/ 	.word	0x000000a0
        /*0694*/ 	.short	0x010a
        /*0696*/ 	.byte	0x07
	.zero		1


	//   ....[89]....
        /*0698*/ 	.word	0x000048e0
        /*069c*/ 	.word	0x00000000
        /*06a0*/ 	.word	0x000000a8
        /*06a4*/ 	.short	0x010a
        /*06a6*/ 	.byte	0xff
	.zero		1


	//   ....[90]....
        /*06a8*/ 	.word	0x00004c10
        /*06ac*/ 	.word	0x00000000
        /*06b0*/ 	.word	0x000000c0
        /*06b4*/ 	.short	0x010a
        /*06b6*/ 	.byte	0xff
	.zero		1


	//   ....[91]....
        /*06b8*/ 	.word	0x00004d20
        /*06bc*/ 	.word	0x00000000
        /*06c0*/ 	.word	0x00000000
        /*06c4*/ 	.short	0x0101
        /*06c6*/ 	.byte	0xff
	.zero		1


	//   ....[92]....
        /*06c8*/ 	.word	0x00005780
        /*06cc*/ 	.word	0x00000003
        /*06d0*/ 	.word	0x00000070
        /*06d4*/ 	.short	0x010a
        /*06d6*/ 	.byte	0xff
	.zero		1


	//   ....[93]....
        /*06d8*/ 	.word	0x000057c0
        /*06dc*/ 	.word	0x000000c1
        /*06e0*/ 	.word	0x000000e0
        /*06e4*/ 	.short	0x010a
        /*06e6*/ 	.byte	0xff
	.zero		1


	//   ....[94]....
        /*06e8*/ 	.word	0x000058f0
        /*06ec*/ 	.word	0x00000003
        /*06f0*/ 	.word	0x00000070
        /*06f4*/ 	.short	0x010a
        /*06f6*/ 	.byte	0xff
	.zero		1


	//   ....[95]....
        /*06f8*/ 	.word	0x00005a50
        /*06fc*/ 	.word	0x00000000
        /*0700*/ 	.word	0x00000000
        /*0704*/ 	.short	0x0101
        /*0706*/ 	.byte	0xff
	.zero		1


	//   ....[96]....
        /*0708*/ 	.word	0x00005ab0
        /*070c*/ 	.word	0x000000c1
        /*0710*/ 	.word	0x000000e0
        /*0714*/ 	.short	0x010a
        /*0716*/ 	.byte	0xff
	.zero		1


	//   ....[97]....
        /*0718*/ 	.word	0x00006e60
        /*071c*/ 	.word	0x000000cc
        /*0720*/ 	.word	0x00000070
        /*0724*/ 	.short	0x010a
        /*0726*/ 	.byte	0xff
	.zero		1


	//   ....[98]....
        /*0728*/ 	.word	0x00006f30
        /*072c*/ 	.word	0x000000cc
        /*0730*/ 	.word	0x00000070
        /*0734*/ 	.short	0x010a
        /*0736*/ 	.byte	0xff
	.zero		1


	//   ....[99]....
        /*0738*/ 	.word	0x00007070
        /*073c*/ 	.word	0x00000003
        /*0740*/ 	.word	0x00000000
        /*0744*/ 	.short	0x0101
        /*0746*/ 	.byte	0xff
	.zero		1


	//   ....[100]....
        /*0748*/ 	.word	0x00008410
        /*074c*/ 	.word	0x00000000
        /*0750*/ 	.word	0x00000070
        /*0754*/ 	.short	0x010a
        /*0756*/ 	.byte	0xff
	.zero		1


	//   ....[101]....
        /*0758*/ 	.word	0x000084e0
        /*075c*/ 	.word	0x00000000
        /*0760*/ 	.word	0x00000070
        /*0764*/ 	.short	0x010a
        /*0766*/ 	.byte	0xff
	.zero		1


	//   ....[102]....
        /*0768*/ 	.word	0x00008640
        /*076c*/ 	.word	0x00000000
        /*0770*/ 	.word	0x00000000
        /*0774*/ 	.short	0x0101
        /*0776*/ 	.byte	0xff
	.zero		1


	//   ....[103]....
        /*0778*/ 	.word	0x000099f0
        /*077c*/ 	.word	0x00000000
        /*0780*/ 	.word	0x00000070
        /*0784*/ 	.short	0x010a
        /*0786*/ 	.byte	0xff
	.zero		1


	//   ....[104]....
        /*0788*/ 	.word	0x00009ac0
        /*078c*/ 	.word	0x00000000
        /*0790*/ 	.word	0x00000070
        /*0794*/ 	.short	0x010a
        /*0796*/ 	.byte	0xff
	.zero		1


	//   ....[105]....
        /*0798*/ 	.word	0x00009c20
        /*079c*/ 	.word	0x00000000
        /*07a0*/ 	.word	0x00000000
        /*07a4*/ 	.short	0x0101
        /*07a6*/ 	.byte	0xff
	.zero		1


	//   ....[106]....
        /*07a8*/ 	.word	0x0000a110
        /*07ac*/ 	.word	0x000000ff
        /*07b0*/ 	.word	0x00000000
        /*07b4*/ 	.short	0x0101
        /*07b6*/ 	.byte	0x05
	.zero		1


	//   ....[107]....
        /*07b8*/ 	.word	0x0000b090
        /*07bc*/ 	.word	0x00000003
        /*07c0*/ 	.word	0x00000110
        /*07c4*/ 	.short	0x010a
        /*07c6*/ 	.byte	0xff
	.zero		1


	//   ....[108]....
        /*07c8*/ 	.word	0x0000b0f0
        /*07cc*/ 	.word	0x00000002
        /*07d0*/ 	.word	0x00000038
        /*07d4*/ 	.short	0x010a
        /*07d6*/ 	.byte	0xff
	.zero		1


	//   ....[109]....
        /*07d8*/ 	.word	0x0000b150
        /*07dc*/ 	.word	0x00000002
        /*07e0*/ 	.word	0x00000038
        /*07e4*/ 	.short	0x010a
        /*07e6*/ 	.byte	0xff
	.zero		1


	//   ....[110]....
        /*07e8*/ 	.word	0x0000b1a0
        /*07ec*/ 	.word	0x00000002
        /*07f0*/ 	.word	0x000000c0
        /*07f4*/ 	.short	0x010a
        /*07f6*/ 	.byte	0xff
	.zero		1


	//   ....[111]....
        /*07f8*/ 	.word	0x0000b200
        /*07fc*/ 	.word	0x00000000
        /*0800*/ 	.word	0x00000000
        /*0804*/ 	.short	0x010a
        /*0806*/ 	.byte	0xff
	.zero		1


	//   ....[112]....
        /*0808*/ 	.word	0x0000b260
        /*080c*/ 	.word	0x00000000
        /*0810*/ 	.word	0x00000000
        /*0814*/ 	.short	0x010a
        /*0816*/ 	.byte	0xff
	.zero		1


	//   ....[113]....
        /*0818*/ 	.word	0x0000b2c0
        /*081c*/ 	.word	0x00000000
        /*0820*/ 	.word	0x00000000
        /*0824*/ 	.short	0x010a
        /*0826*/ 	.byte	0xff
	.zero		1


	//   ....[114]....
        /*0828*/ 	.word	0x0000b320
        /*082c*/ 	.word	0x00000000
        /*0830*/ 	.word	0x00000000
        /*0834*/ 	.short	0x010a
        /*0836*/ 	.byte	0xff
	.zero		1


	//   ....[115]....
        /*0838*/ 	.word	0x0000b380
        /*083c*/ 	.word	0x00000000
        /*0840*/ 	.word	0x00000000
        /*0844*/ 	.short	0x010a
        /*0846*/ 	.byte	0xff
	.zero		1


	//   ....[116]....
        /*0848*/ 	.word	0x0000b3e0
        /*084c*/ 	.word	0x00000000
        /*0850*/ 	.word	0x00000000
        /*0854*/ 	.short	0x010a
        /*0856*/ 	.byte	0xff
	.zero		1


	//   ....[117]....
        /*0858*/ 	.word	0x0000b430
        /*085c*/ 	.word	0x00000000
        /*0860*/ 	.word	0x00000100
        /*0864*/ 	.short	0x010a
        /*0866*/ 	.byte	0xff
	.zero		1


	//   ....[118]....
        /*0868*/ 	.word	0x0000b490
        /*086c*/ 	.word	0x00000000
        /*0870*/ 	.word	0x000000d0
        /*0874*/ 	.short	0x010a
        /*0876*/ 	.byte	0xff
	.zero		1


	//   ....[119]....
        /*0878*/ 	.word	0x0000b4e0
        /*087c*/ 	.word	0x00000000
        /*0880*/ 	.word	0x000000c0
        /*0884*/ 	.short	0x010a
        /*0886*/ 	.byte	0xff
	.zero		1


	//   ....[120]....
        /*0888*/ 	.word	0x0000b540
        /*088c*/ 	.word	0x00000000
        /*0890*/ 	.word	0x000000d0
        /*0894*/ 	.short	0x010a
        /*0896*/ 	.byte	0xff
	.zero		1


	//   ....[121]....
        /*0898*/ 	.word	0x0000b590
        /*089c*/ 	.word	0x00000000
        /*08a0*/ 	.word	0x000000c0
        /*08a4*/ 	.short	0x010a
        /*08a6*/ 	.byte	0xff
	.zero		1


	//   ....[122]....
        /*08a8*/ 	.word	0x0000b5f0
        /*08ac*/ 	.word	0x00000003
        /*08b0*/ 	.word	0x000000f0
        /*08b4*/ 	.short	0x010a
        /*08b6*/ 	.byte	0xff
	.zero		1


	//   ....[123]....
        /*08b8*/ 	.word	0x0000b650
        /*08bc*/ 	.word	0x00000000
        /*08c0*/ 	.word	0x00000000
        /*08c4*/ 	.short	0x010a
        /*08c6*/ 	.byte	0xff
	.zero		1


	//   ....[124]....
        /*08c8*/ 	.word	0x0000b6b0
        /*08cc*/ 	.word	0x00000000
        /*08d0*/ 	.word	0x00000000
        /*08d4*/ 	.short	0x010a
        /*08d6*/ 	.byte	0xff
	.zero		1


	//   ....[125]....
        /*08d8*/ 	.word	0x0000b710
        /*08dc*/ 	.word	0x00000000
        /*08e0*/ 	.word	0x00000000
        /*08e4*/ 	.short	0x010a
        /*08e6*/ 	.byte	0xff
	.zero		1


	//   ....[126]....
        /*08e8*/ 	.word	0x0000b760
        /*08ec*/ 	.word	0x00000000
        /*08f0*/ 	.word	0x000000c0
        /*08f4*/ 	.short	0x010a
        /*08f6*/ 	.byte	0xff
	.zero		1


	//   ....[127]....
        /*08f8*/ 	.word	0x0000b7c0
        /*08fc*/ 	.word	0x00000000
        /*0900*/ 	.word	0x000000b8
        /*0904*/ 	.short	0x010a
        /*0906*/ 	.byte	0xff
	.zero		1


	//   ....[128]....
        /*0908*/ 	.word	0x0000b820
        /*090c*/ 	.word	0x00000003
        /*0910*/ 	.word	0x00000090
        /*0914*/ 	.short	0x010a
        /*0916*/ 	.byte	0xff
	.zero		1


	//   ....[129]....
        /*0918*/ 	.word	0x0000b880
        /*091c*/ 	.word	0x00000003
        /*0920*/ 	.word	0x00000098
        /*0924*/ 	.short	0x010a
        /*0926*/ 	.byte	0xff
	.zero		1


	//   ....[130]....
        /*0928*/ 	.word	0x0000b8e0
        /*092c*/ 	.word	0x00000003
        /*0930*/ 	.word	0x000000a0
        /*0934*/ 	.short	0x010a
        /*0936*/ 	.byte	0xff
	.zero		1


	//   ....[131]....
        /*0938*/ 	.word	0x0000b940
        /*093c*/ 	.word	0x00000003
        /*0940*/ 	.word	0x000000a8
        /*0944*/ 	.short	0x010a
        /*0946*/ 	.byte	0xff
	.zero		1


	//   ....[132]....
        /*0948*/ 	.word	0x0000b9a0
        /*094c*/ 	.word	0x00000000
        /*0950*/ 	.word	0x00000090
        /*0954*/ 	.short	0x010a
        /*0956*/ 	.byte	0xff
	.zero		1


	//   ....[133]....
        /*0958*/ 	.word	0x0000ba00
        /*095c*/ 	.word	0x00000000
        /*0960*/ 	.word	0x00000098
        /*0964*/ 	.short	0x010a
        /*0966*/ 	.byte	0xff
	.zero		1


	//   ....[134]....
        /*0968*/ 	.word	0x0000ba60
        /*096c*/ 	.word	0x00000000
        /*0970*/ 	.word	0x000000a0
        /*0974*/ 	.short	0x010a
        /*0976*/ 	.byte	0xff
	.zero		1


	//   ....[135]....
        /*0978*/ 	.word	0x0000bab0
        /*097c*/ 	.word	0x00000000
        /*0980*/ 	.word	0x000000c0
        /*0984*/ 	.short	0x010a
        /*0986*/ 	.byte	0xff
	.zero		1


	//   ....[136]....
        /*0988*/ 	.word	0x0000bb00
        /*098c*/ 	.word	0x00000003
        /*0990*/ 	.word	0x00000070
        /*0994*/ 	.short	0x010a
        /*0996*/ 	.byte	0xff
	.zero		1


	//   ....[137]....
        /*0998*/ 	.word	0x0000bb50
        /*099c*/ 	.word	0x000000c1
        /*09a0*/ 	.word	0x000000e0
        /*09a4*/ 	.short	0x010a
        /*09a6*/ 	.byte	0xff
	.zero		1


	//   ....[138]....
        /*09a8*/ 	.word	0x0000bba0
        /*09ac*/ 	.word	0x000000cc
        /*09b0*/ 	.word	0x00000070
        /*09b4*/ 	.short	0x010a
        /*09b6*/ 	.byte	0xff
	.zero		1


	//   ....[139]....
        /*09b8*/ 	.word	0x0000bbf0
        /*09bc*/ 	.word	0x00000000
        /*09c0*/ 	.word	0x00000070
        /*09c4*/ 	.short	0x010a
        /*09c6*/ 	.byte	0xff
	.zero		1


	//   ....[140]....
        /*09c8*/ 	.word	0x0000bc40
        /*09cc*/ 	.word	0x00000000
        /*09d0*/ 	.word	0x00000070
        /*09d4*/ 	.short	0x010a
        /*09d6*/ 	.byte	0xff
	.zero		1


	//----- nvinfo : EIATTR_NUM_MBARRIERS
	.align		4
.L_48:
        /*09d8*/ 	.byte	0x03, 0x38
        /*09da*/ 	.short	0x0024


	//----- nvinfo : EIATTR_EXIT_INSTR_OFFSETS
	.align		4
        /*09dc*/ 	.byte	0x04, 0x1c
        /*09de*/ 	.short	(.L_50 - .L_49)


	//   ....[0]....
.L_49:
        /*09e0*/ 	.word	0x000026d0


	//   ....[1]....
        /*09e4*/ 	.word	0x00002bc0


	//   ....[2]....
        /*09e8*/ 	.word	0x00002c20


	//   ....[3]....
        /*09ec*/ 	.word	0x000038b0


	//   ....[4]....
        /*09f0*/ 	.word	0x00004910


	//   ....[5]....
        /*09f4*/ 	.word	0x00004950


	//   ....[6]....
        /*09f8*/ 	.word	0x0000b080


	//----- nvinfo : EIATTR_MAX_THREADS
	.align		4
.L_50:
        /*09fc*/ 	.byte	0x04, 0x05
        /*09fe*/ 	.short	(.L_52 - .L_51)
.L_51:
        /*0a00*/ 	.word	0x00000100
        /*0a04*/ 	.word	0x00000001
        /*0a08*/ 	.word	0x00000001


	//----- nvinfo : EIATTR_CRS_STACK_SIZE
	.align		4
.L_52:
        /*0a0c*/ 	.byte	0x04, 0x1e
        /*0a0e*/ 	.short	(.L_54 - .L_53)
.L_53:
        /*0a10*/ 	.word	0x00000000


	//----- nvinfo : EIATTR_CBANK_PARAM_SIZE
	.align		4
.L_54:
        /*0a14*/ 	.byte	0x03, 0x19
        /*0a16*/ 	.short	0x0800


	//----- nvinfo : EIATTR_PARAM_CBANK
	.align		4
        /*0a18*/ 	.byte	0x04, 0x0a
        /*0a1a*/ 	.short	(.L_56 - .L_55)
	.align		4
.L_55:
        /*0a1c*/ 	.word	index@(.nv.constant0._ZN7cutlass13device_kernelINS_4gemm6kernel13GemmUniversalIN4cute5tupleIJiiiiEEENS1_10collective13CollectiveMmaINS1_35MainloopSm100TmaUmmaWarpSpecializedILi7ELi2ELi2ENS5_IJNS4_1CILi1EEESB_SB_EEEEENS5_IJNSA_ILi128EEENSA_ILi256EEENSA_ILi32EEEEEENS_12float_e5m2_tENS5_IJlSB_lEEESI_SJ_NS4_8TiledMMAINS4_8MMA_AtomIJNS4_10MMA_TraitsINS4_19SM100_MMA_F8F6F4_SSEJSI_SI_fSE_SF_NS4_17integral_constantINS4_4UMMA5MajorELSQ_0EEESR_NSO_INSP_7ScaleInELSS_0EEEST_EEEEEENS4_6LayoutISC_NS5_IJNSA_ILi0EEESX_SX_EEEEENS5_IJNS4_10UnderscoreES10_S10_EEEEENS4_13SM90_TMA_LOADENS4_14ComposedLayoutINS4_7SwizzleILi1ELi4ELi3EEENS4_18smem_ptr_flag_bitsILi8EEENSW_INS5_IJNSA_ILi8EEESG_EEENS5_IJSG_SB_EEEEEEEvNS4_8identityES13_S1D_vS1E_EENS_8epilogue10collective18CollectiveEpilogueINS1G_23Sm100TmaWarpSpecializedILi4ELi2ELi64ELb0ELb0EEEJSH_NS5_IJNSW_ISE_SB_EENSW_INSA_ILi64EEESB_EEEEESI_SJ_SI_SJ_NS1G_6fusion15FusionCallbacksIS1K_NS1P_17LinearCombinationISI_fSI_fLNS_15FloatRoundStyleE2EEESH_S1O_JEEENS4_5SM1004TMEM4LOAD26SM100_TMEM_LOAD_32dp32b64xES13_NS14_INS15_ILi2ELi4ELi3EEES18_NSW_INS5_IJS19_S1M_EEENS5_IJS1M_SB_EEEEEEENS4_39AutoVectorizingCopyWithAssumedAlignmentILi128EEENS4_14SM90_TMA_STOREES23_S25_S25_EEEvvEEEEvNT_6ParamsE)
        /*0a20*/ 	.short	0x0380
        /*0a22*/ 	.short	0x0800


	//----- nvinfo : EIATTR_SW_WAR
	.align		4
.L_56:
        /*0a24*/ 	.byte	0x04, 0x36
        /*0a26*/ 	.short	(.L_58 - .L_57)
.L_57:
        /*0a28*/ 	.word	0x00000008
.L_58:


//--------------------- .nv.callgraph             --------------------------
	.section	.nv.callgraph,"",@"SHT_CUDA_CALLGRAPH"
	.align	4
	.sectionentsize	8
	.align		4
        /*0000*/ 	.word	0x00000000
	.align		4
        /*0004*/ 	.word	0xffffffff
	.align		4
        /*0008*/ 	.word	index@(_ZN7cutlass13device_kernelINS_4gemm6kernel13GemmUniversalIN4cute5tupleIJiiiiEEENS1_10collective13CollectiveMmaINS1_35MainloopSm100TmaUmmaWarpSpecializedILi7ELi2ELi2ENS5_IJNS4_1CILi1EEESB_SB_EEEEENS5_IJNSA_ILi128EEENSA_ILi256EEENSA_ILi32EEEEEENS_12float_e5m2_tENS5_IJlSB_lEEESI_SJ_NS4_8TiledMMAINS4_8MMA_AtomIJNS4_10MMA_TraitsINS4_19SM100_MMA_F8F6F4_SSEJSI_SI_fSE_SF_NS4_17integral_constantINS4_4UMMA5MajorELSQ_0EEESR_NSO_INSP_7ScaleInELSS_0EEEST_EEEEEENS4_6LayoutISC_NS5_IJNSA_ILi0EEESX_SX_EEEEENS5_IJNS4_10UnderscoreES10_S10_EEEEENS4_13SM90_TMA_LOADENS4_14ComposedLayoutINS4_7SwizzleILi1ELi4ELi3EEENS4_18smem_ptr_flag_bitsILi8EEENSW_INS5_IJNSA_ILi8EEESG_EEENS5_IJSG_SB_EEEEEEEvNS4_8identityES13_S1D_vS1E_EENS_8epilogue10collective18CollectiveEpilogueINS1G_23Sm100TmaWarpSpecializedILi4ELi2ELi64ELb0ELb0EEEJSH_NS5_IJNSW_ISE_SB_EENSW_INSA_ILi64EEESB_EEEEESI_SJ_SI_SJ_NS1G_6fusion15FusionCallbacksIS1K_NS1P_17LinearCombinationISI_fSI_fLNS_15FloatRoundStyleE2EEESH_S1O_JEEENS4_5SM1004TMEM4LOAD26SM100_TMEM_LOAD_32dp32b64xES13_NS14_INS15_ILi2ELi4ELi3EEES18_NSW_INS5_IJS19_S1M_EEENS5_IJS1M_SB_EEEEEEENS4_39AutoVectorizingCopyWithAssumedAlignmentILi128EEENS4_14SM90_TMA_STOREES23_S25_S25_EEEvvEEEEvNT_6ParamsE)
	.align		4
        /*000c*/ 	.word	index@(__assertfail)
	.align		4
        /*0010*/ 	.word	0x00000000
	.align		4
        /*0014*/ 	.word	0xfffffffe
	.align		4
        /*0018*/ 	.word	0x00000000
	.align		4
        /*001c*/ 	.word	0xfffffffd
	.align		4
        /*0020*/ 	.word	0x00000000
	.align		4
        /*0024*/ 	.word	0xfffffffc


//--------------------- .nv.constant4             --------------------------
	.section	.nv.constant4,"a",@progbits
	.align	8
	.align		8
.nv.constant4:
        /*0000*/ 	.dword	__assertfail
	.align		8
        /*0008*/ 	.dword	__unnamed_1
	.align		8
        /*0010*/ 	.dword	__unnamed_2
	.align		8
        /*0018*/ 	.dword	__unnamed_3
	.align		8
        /*0020*/ 	.dword	_ZN40_INTERNAL_a040b04a_4_k_cu_bf66943c_197004cuda3std3__45__cpo5beginE
	.align		8
        /*0028*/ 	.dword	_ZN40_INTERNAL_a040b04a_4_k_cu_bf66943c_197004cuda3std3__45__cpo3endE
	.align		8
        /*0030*/ 	.dword	_ZN40_INTERNAL_a040b04a_4_k_cu_bf66943c_197004cuda3std3__45__cpo6cbeginE
	.align		8
        /*0038*/ 	.dword	_ZN40_INTERNAL_a040b04a_4_k_cu_bf66943c_197004cuda3std3__45__cpo4cendE
	.align		8
        /*0040*/ 	.dword	_ZN40_INTERNAL_a040b04a_4_k_cu_bf66943c_197004cuda3std3__442_GLOBAL__N__a040b04a_4_k_cu_bf66943c_197006ignoreE
	.align		8
        /*0048*/ 	.dword	_ZN40_INTERNAL_a040b04a_4_k_cu_bf66943c_197004cuda3std3__419piecewise_constructE
	.align		8
        /*0050*/ 	.dword	_ZN40_INTERNAL_a040b04a_4_k_cu_bf66943c_197004cuda3std3__48in_placeE
	.align		8
        /*0058*/ 	.dword	_ZN40_INTERNAL_a040b04a_4_k_cu_bf66943c_197004cuda3std6ranges3__45__cpo4swapE
	.align		8
        /*0060*/ 	.dword	_ZN40_INTERNAL_a040b04a_4_k_cu_bf66943c_197004cuda3std6ranges3__45__cpo9iter_moveE
	.align		8
        /*0068*/ 	.dword	_ZN40_INTERNAL_a040b04a_4_k_cu_bf66943c_197004cute7productE
	.align		8
        /*0070*/ 	.dword	_ZN40_INTERNAL_a040b04a_4_k_cu_bf66943c_197004cute1_E
	.align		8
        /*0078*/ 	.dword	$str$25
	.align		8
        /*0080*/ 	.dword	$str$26
	.align		8
        /*0088*/ 	.dword	$str$27
	.align		8
        /*0090*/ 	.dword	$str$28


//--------------------- .text._ZN7cutlass13device_kernelINS_4gemm6kernel13GemmUniversalIN4cute5tupleIJiiiiEEENS1_10collective13CollectiveMmaINS1_35MainloopSm100TmaUmmaWarpSpecializedILi7ELi2ELi2ENS5_IJNS4_1CILi1EEESB_SB_EEEEENS5_IJNSA_ILi128EEENSA_ILi256EEENSA_ILi32EEEEEENS_12float_e5m2_tENS5_IJlSB_lEEESI_SJ_NS4_8TiledMMAINS4_8MMA_AtomIJNS4_10MMA_TraitsINS4_19SM100_MMA_F8F6F4_SSEJSI_SI_fSE_SF_NS4_17integral_constantINS4_4UMMA5MajorELSQ_0EEESR_NSO_INSP_7ScaleInELSS_0EEEST_EEEEEENS4_6LayoutISC_NS5_IJNSA_ILi0EEESX_SX_EEEEENS5_IJNS4_10UnderscoreES10_S10_EEEEENS4_13SM90_TMA_LOADENS4_14ComposedLayoutINS4_7SwizzleILi1ELi4ELi3EEENS4_18smem_ptr_flag_bitsILi8EEENSW_INS5_IJNSA_ILi8EEESG_EEENS5_IJSG_SB_EEEEEEEvNS4_8identityES13_S1D_vS1E_EENS_8epilogue10collective18CollectiveEpilogueINS1G_23Sm100TmaWarpSpecializedILi4ELi2ELi64ELb0ELb0EEEJSH_NS5_IJNSW_ISE_SB_EENSW_INSA_ILi64EEESB_EEEEESI_SJ_SI_SJ_NS1G_6fusion15FusionCallbacksIS1K_NS1P_17LinearCombinationISI_fSI_fLNS_15FloatRoundStyleE2EEESH_S1O_JEEENS4_5SM1004TMEM4LOAD26SM100_TMEM_LOAD_32dp32b64xES13_NS14_INS15_ILi2ELi4ELi3EEES18_NSW_INS5_IJS19_S1M_EEENS5_IJS1M_SB_EEEEEEENS4_39AutoVectorizingCopyWithAssumedAlignmentILi128EEENS4_14SM90_TMA_STOREES23_S25_S25_EEEvvEEEEvNT_6ParamsE --------------------------
	.section	.text._ZN7cutlass13device_kernelINS_4gemm6kernel13GemmUniversalIN4cute5tupleIJiiiiEEENS1_10collective13CollectiveMmaINS1_35MainloopSm100TmaUmmaWarpSpecializedILi7ELi2ELi2ENS5_IJNS4_1CILi1EEESB_SB_EEEEENS5_IJNSA_ILi128EEENSA_ILi256EEENSA_ILi32EEEEEENS_12float_e5m2_tENS5_IJlSB_lEEESI_SJ_NS4_8TiledMMAINS4_8MMA_AtomIJNS4_10MMA_TraitsINS4_19SM100_MMA_F8F6F4_SSEJSI_SI_fSE_SF_NS4_17integral_constantINS4_4UMMA5MajorELSQ_0EEESR_NSO_INSP_7ScaleInELSS_0EEEST_EEEEEENS4_6LayoutISC_NS5_IJNSA_ILi0EEESX_SX_EEEEENS5_IJNS4_10UnderscoreES10_S10_EEEEENS4_13SM90_TMA_LOADENS4_14ComposedLayoutINS4_7SwizzleILi1ELi4ELi3EEENS4_18smem_ptr_flag_bitsILi8EEENSW_INS5_IJNSA_ILi8EEESG_EEENS5_IJSG_SB_EEEEEEEvNS4_8identityES13_S1D_vS1E_EENS_8epilogue10collective18CollectiveEpilogueINS1G_23Sm100TmaWarpSpecializedILi4ELi2ELi64ELb0ELb0EEEJSH_NS5_IJNSW_ISE_SB_EENSW_INSA_ILi64EEESB_EEEEESI_SJ_SI_SJ_NS1G_6fusion15FusionCallbacksIS1K_NS1P_17LinearCombinationISI_fSI_fLNS_15FloatRoundStyleE2EEESH_S1O_JEEENS4_5SM1004TMEM4LOAD26SM100_TMEM_LOAD_32dp32b64xES13_NS14_INS15_ILi2ELi4ELi3EEES18_NSW_INS5_IJS19_S1M_EEENS5_IJS1M_SB_EEEEEEENS4_39AutoVectorizingCopyWithAssumedAlignmentILi128EEENS4_14SM90_TMA_STOREES23_S25_S25_EEEvvEEEEvNT_6ParamsE,"ax",@progbits
	.align	128
.text._ZN7cutlass13device_kernelINS_4gemm6kernel13GemmUniversalIN4cute5tupleIJiiiiEEENS1_10collective13CollectiveMmaINS1_35MainloopSm100TmaUmmaWarpSpecializedILi7ELi2ELi2ENS5_IJNS4_1CILi1EEESB_SB_EEEEENS5_IJNSA_ILi128EEENSA_ILi256EEENSA_ILi32EEEEEENS_12float_e5m2_tENS5_IJlSB_lEEESI_SJ_NS4_8TiledMMAINS4_8MMA_AtomIJNS4_10MMA_TraitsINS4_19SM100_MMA_F8F6F4_SSEJSI_SI_fSE_SF_NS4_17integral_constantINS4_4UMMA5MajorELSQ_0EEESR_NSO_INSP_7ScaleInELSS_0EEEST_EEEEEENS4_6LayoutISC_NS5_IJNSA_ILi0EEESX_SX_EEEEENS5_IJNS4_10UnderscoreES10_S10_EEEEENS4_13SM90_TMA_LOADENS4_14ComposedLayoutINS4_7SwizzleILi1ELi4ELi3EEENS4_18smem_ptr_flag_bitsILi8EEENSW_INS5_IJNSA_ILi8EEESG_EEENS5_IJSG_SB_EEEEEEEvNS4_8identityES13_S1D_vS1E_EENS_8epilogue10collective18CollectiveEpilogueINS1G_23Sm100TmaWarpSpecializedILi4ELi2ELi64ELb0ELb0EEEJSH_NS5_IJNSW_ISE_SB_EENSW_INSA_ILi64EEESB_EEEEESI_SJ_SI_SJ_NS1G_6fusion15FusionCallbacksIS1K_NS1P_17LinearCombinationISI_fSI_fLNS_15FloatRoundStyleE2EEESH_S1O_JEEENS4_5SM1004TMEM4LOAD26SM100_TMEM_LOAD_32dp32b64xES13_NS14_INS15_ILi2ELi4ELi3EEES18_NSW_INS5_IJS19_S1M_EEENS5_IJS1M_SB_EEEEEEENS4_39AutoVectorizingCopyWithAssumedAlignmentILi128EEENS4_14SM90_TMA_STOREES23_S25_S25_EEEvvEEEEvNT_6ParamsE:
        .type           _ZN7cutlass13device_kernelINS_4gemm6kernel13GemmUniversalIN4cute5tupleIJiiiiEEENS1_10collective13CollectiveMmaINS1_35MainloopSm100TmaUmmaWarpSpecializedILi7ELi2ELi2ENS5_IJNS4_1CILi1EEESB_SB_EEEEENS5_IJNSA_ILi128EEENSA_ILi256EEENSA_ILi32EEEEEENS_12float_e5m2_tENS5_IJlSB_lEEESI_SJ_NS4_8TiledMMAINS4_8MMA_AtomIJNS4_10MMA_TraitsINS4_19SM100_MMA_F8F6F4_SSEJSI_SI_fSE_SF_NS4_17integral_constantINS4_4UMMA5MajorELSQ_0EEESR_NSO_INSP_7ScaleInELSS_0EEEST_EEEEEENS4_6LayoutISC_NS5_IJNSA_ILi0EEESX_SX_EEEEENS5_IJNS4_10UnderscoreES10_S10_EEEEENS4_13SM90_TMA_LOADENS4_14ComposedLayoutINS4_7SwizzleILi1ELi4ELi3EEENS4_18smem_ptr_flag_bitsILi8EEENSW_INS5_IJNSA_ILi8EEESG_EEENS5_IJSG_SB_EEEEEEEvNS4_8identityES13_S1D_vS1E_EENS_8epilogue10collective18CollectiveEpilogueINS1G_23Sm100TmaWarpSpecializedILi4ELi2ELi64ELb0ELb0EEEJSH_NS5_IJNSW_ISE_SB_EENSW_INSA_ILi64EEESB_EEEEESI_SJ_SI_SJ_NS1G_6fusion15FusionCallbacksIS1K_NS1P_17LinearCombinationISI_fSI_fLNS_15FloatRoundStyleE2EEESH_S1O_JEEENS4_5SM1004TMEM4LOAD26SM100_TMEM_LOAD_32dp32b64xES13_NS14_INS15_ILi2ELi4ELi3EEES18_NSW_INS5_IJS19_S1M_EEENS5_IJS1M_SB_EEEEEEENS4_39AutoVectorizingCopyWithAssumedAlignmentILi128EEENS4_14SM90_TMA_STOREES23_S25_S25_EEEvvEEEEvNT_6ParamsE,@function
        .size           _ZN7cutlass13device_kernelINS_4gemm6kernel13GemmUniversalIN4cute5tupleIJiiiiEEENS1_10collective13CollectiveMmaINS1_35MainloopSm100TmaUmmaWarpSpecializedILi7ELi2ELi2ENS5_IJNS4_1CILi1EEESB_SB_EEEEENS5_IJNSA_ILi128EEENSA_ILi256EEENSA_ILi32EEEEEENS_12float_e5m2_tENS5_IJlSB_lEEESI_SJ_NS4_8TiledMMAINS4_8MMA_AtomIJNS4_10MMA_TraitsINS4_19SM100_MMA_F8F6F4_SSEJSI_SI_fSE_SF_NS4_17integral_constantINS4_4UMMA5MajorELSQ_0EEESR_NSO_INSP_7ScaleInELSS_0EEEST_EEEEEENS4_6LayoutISC_NS5_IJNSA_ILi0EEESX_SX_EEEEENS5_IJNS4_10UnderscoreES10_S10_EEEEENS4_13SM90_TMA_LOADENS4_14ComposedLayoutINS4_7SwizzleILi1ELi4ELi3EEENS4_18smem_ptr_flag_bitsILi8EEENSW_INS5_IJNSA_ILi8EEESG_EEENS5_IJSG_SB_EEEEEEEvNS4_8identityES13_S1D_vS1E_EENS_8epilogue10collective18CollectiveEpilogueINS1G_23Sm100TmaWarpSpecializedILi4ELi2ELi64ELb0ELb0EEEJSH_NS5_IJNSW_ISE_SB_EENSW_INSA_ILi64EEESB_EEEEESI_SJ_SI_SJ_NS1G_6fusion15FusionCallbacksIS1K_NS1P_17LinearCombinationISI_fSI_fLNS_15FloatRoundStyleE2EEESH_S1O_JEEENS4_5SM1004TMEM4LOAD26SM100_TMEM_LOAD_32dp32b64xES13_NS14_INS15_ILi2ELi4ELi3EEES18_NSW_INS5_IJS19_S1M_EEENS5_IJS1M_SB_EEEEEEENS4_39AutoVectorizingCopyWithAssumedAlignmentILi128EEENS4_14SM90_TMA_STOREES23_S25_S25_EEEvvEEEEvNT_6ParamsE,(.L_x_176 - _ZN7cutlass13device_kernelINS_4gemm6kernel13GemmUniversalIN4cute5tupleIJiiiiEEENS1_10collective13CollectiveMmaINS1_35MainloopSm100TmaUmmaWarpSpecializedILi7ELi2ELi2ENS5_IJNS4_1CILi1EEESB_SB_EEEEENS5_IJNSA_ILi128EEENSA_ILi256EEENSA_ILi32EEEEEENS_12float_e5m2_tENS5_IJlSB_lEEESI_SJ_NS4_8TiledMMAINS4_8MMA_AtomIJNS4_10MMA_TraitsINS4_19SM100_MMA_F8F6F4_SSEJSI_SI_fSE_SF_NS4_17integral_constantINS4_4UMMA5MajorELSQ_0EEESR_NSO_INSP_7ScaleInELSS_0EEEST_EEEEEENS4_6LayoutISC_NS5_IJNSA_ILi0EEESX_SX_EEEEENS5_IJNS4_10UnderscoreES10_S10_EEEEENS4_13SM90_TMA_LOADENS4_14ComposedLayoutINS4_7SwizzleILi1ELi4ELi3EEENS4_18smem_ptr_flag_bitsILi8EEENSW_INS5_IJNSA_ILi8EEESG_EEENS5_IJSG_SB_EEEEEEEvNS4_8identityES13_S1D_vS1E_EENS_8epilogue10collective18CollectiveEpilogueINS1G_23Sm100TmaWarpSpecializedILi4ELi2ELi64ELb0ELb0EEEJSH_NS5_IJNSW_ISE_SB_EENSW_INSA_ILi64EEESB_EEEEESI_SJ_SI_SJ_NS1G_6fusion15FusionCallbacksIS1K_NS1P_17LinearCombinationISI_fSI_fLNS_15FloatRoundStyleE2EEESH_S1O_JEEENS4_5SM1004TMEM4LOAD26SM100_TMEM_LOAD_32dp32b64xES13_NS14_INS15_ILi2ELi4ELi3EEES18_NSW_INS5_IJS19_S1M_EEENS5_IJS1M_SB_EEEEEEENS4_39AutoVectorizingCopyWithAssumedAlignmentILi128EEENS4_14SM90_TMA_STOREES23_S25_S25_EEEvvEEEEvNT_6ParamsE)
        .other          _ZN7cutlass13device_kernelINS_4gemm6kernel13GemmUniversalIN4cute5tupleIJiiiiEEENS1_10collective13CollectiveMmaINS1_35MainloopSm100TmaUmmaWarpSpecializedILi7ELi2ELi2ENS5_IJNS4_1CILi1EEESB_SB_EEEEENS5_IJNSA_ILi128EEENSA_ILi256EEENSA_ILi32EEEEEENS_12float_e5m2_tENS5_IJlSB_lEEESI_SJ_NS4_8TiledMMAINS4_8MMA_AtomIJNS4_10MMA_TraitsINS4_19SM100_MMA_F8F6F4_SSEJSI_SI_fSE_SF_NS4_17integral_constantINS4_4UMMA5MajorELSQ_0EEESR_NSO_INSP_7ScaleInELSS_0EEEST_EEEEEENS4_6LayoutISC_NS5_IJNSA_ILi0EEESX_SX_EEEEENS5_IJNS4_10UnderscoreES10_S10_EEEEENS4_13SM90_TMA_LOADENS4_14ComposedLayoutINS4_7SwizzleILi1ELi4ELi3EEENS4_18smem_ptr_flag_bitsILi8EEENSW_INS5_IJNSA_ILi8EEESG_EEENS5_IJSG_SB_EEEEEEEvNS4_8identityES13_S1D_vS1E_EENS_8epilogue10collective18CollectiveEpilogueINS1G_23Sm100TmaWarpSpecializedILi4ELi2ELi64ELb0ELb0EEEJSH_NS5_IJNSW_ISE_SB_EENSW_INSA_ILi64EEESB_EEEEESI_SJ_SI_SJ_NS1G_6fusion15FusionCallbacksIS1K_NS1P_17LinearCombinationISI_fSI_fLNS_15FloatRoundStyleE2EEESH_S1O_JEEENS4_5SM1004TMEM4LOAD26SM100_TMEM_LOAD_32dp32b64xES13_NS14_INS15_ILi2ELi4ELi3EEES18_NSW_INS5_IJS19_S1M_EEENS5_IJS1M_SB_EEEEEEENS4_39AutoVectorizingCopyWithAssumedAlignmentILi128EEENS4_14SM90_TMA_STOREES23_S25_S25_EEEvvEEEEvNT_6ParamsE,@"STO_CUDA_ENTRY STV_DEFAULT"
_ZN7cutlass13device_kernelINS_4gemm6kernel13GemmUniversalIN4cute5tupleIJiiiiEEENS1_10collective13CollectiveMmaINS1_35MainloopSm100TmaUmmaWarpSpecializedILi7ELi2ELi2ENS5_IJNS4_1CILi1EEESB_SB_EEEEENS5_IJNSA_ILi128EEENSA_ILi256EEENSA_ILi32EEEEEENS_12float_e5m2_tENS5_IJlSB_lEEESI_SJ_NS4_8TiledMMAINS4_8MMA_AtomIJNS4_10MMA_TraitsINS4_19SM100_MMA_F8F6F4_SSEJSI_SI_fSE_SF_NS4_17integral_constantINS4_4UMMA5MajorELSQ_0EEESR_NSO_INSP_7ScaleInELSS_0EEEST_EEEEEENS4_6LayoutISC_NS5_IJNSA_ILi0EEESX_SX_EEEEENS5_IJNS4_10UnderscoreES10_S10_EEEEENS4_13SM90_TMA_LOADENS4_14ComposedLayoutINS4_7SwizzleILi1ELi4ELi3EEENS4_18smem_ptr_flag_bitsILi8EEENSW_INS5_IJNSA_ILi8EEESG_EEENS5_IJSG_SB_EEEEEEEvNS4_8identityES13_S1D_vS1E_EENS_8epilogue10collective18CollectiveEpilogueINS1G_23Sm100TmaWarpSpecializedILi4ELi2ELi64ELb0ELb0EEEJSH_NS5_IJNSW_ISE_SB_EENSW_INSA_ILi64EEESB_EEEEESI_SJ_SI_SJ_NS1G_6fusion15FusionCallbacksIS1K_NS1P_17LinearCombinationISI_fSI_fLNS_15FloatRoundStyleE2EEESH_S1O_JEEENS4_5SM1004TMEM4LOAD26SM100_TMEM_LOAD_32dp32b64xES13_NS14_INS15_ILi2ELi4ELi3EEES18_NSW_INS5_IJS19_S1M_EEENS5_IJS1M_SB_EEEEEEENS4_39AutoVectorizingCopyWithAssumedAlignmentILi128EEENS4_14SM90_TMA_STOREES23_S25_S25_EEEvvEEEEvNT_6ParamsE:
[----:B------:R-:W1:Y:S01]  /*0000*/  LDC R1, c[0x0][0x37c] ;  /* 0x0000df00ff017b82 */ /* 0x000e620000000800 */
[----:B------:R-:W2:Y:S01]  /*0010*/  S2R R185, SR_TID.X ;  /* 0x0000000000b97919 */ /* 0x000ea20000002100 */
[----:B------:R-:W3:Y:S01]  /*0020*/  LDCU.64 UR4, c[0x0][0x890] ;  /* 0x00011200ff0477ac */ /* 0x000ee20008000a00 */
[----:B------:R-:W-:Y:S02]  /*0030*/  PRMT R171, RZ, 0x7610, R171 ;  /* 0x00007610ffab7816 */ /* 0x000fe400000000ab */
[----:B------:R-:W-:Y:S01]  /*0040*/  ELECT P5, URZ, PT ;  /* 0x0000000000ff782f */ /* 0x000fe200038a0000 */
[----:B------:R-:W4:Y:S01]  /*0050*/  LDCU.64 UR46, c[0x0][0x358] ;  /* 0x00006b00ff2e77ac */ /* 0x000f220008000a00 */
[----:B---3--:R-:W-:-:S04]  /*0060*/  UISETP.NE.U32.AND UP0, UPT, UR4, URZ, UPT ;  /* 0x000000ff0400728c */ /* 0x008fc8000bf05070 */
[----:B------:R-:W-:Y:S01]  /*0070*/  UISETP.NE.AND.EX UP0, UPT, UR5, URZ, UPT, UP0 ;  /* 0x000000ff0500728c */ /* 0x000fe2000bf05300 */
[----:B--2---:R-:W-:-:S05]  /*0080*/  SHF.R.U32.HI R173, RZ, 0x5, R185 ;  /* 0x00000005ffad7819 */ /* 0x004fca00000116b9 */
[----:B------:R-:W2:Y:S02]  /*0090*/  SHFL.IDX PT, R0, R173, RZ, 0x1f ;  /* 0x00001fffad007589 */ /* 0x000ea400000e0000 */
[----:B--2---:R-:W-:Y:S01]  /*00a0*/  R2UR UR8, R0 ;  /* 0x00000000000872ca */ /* 0x004fe200000e0000 */
[----:B-1--4-:R-:W-:-:S14]  /*00b0*/  BRA.U UP0, `(.L_x_0) ;  /* 0x00000001002c7547 */ /* 0x012fdc000b800000 */
[----:B------:R-:W1:Y:S02]  /*00c0*/  LDCU.64 UR6, c[0x0][0x888] ;  /* 0x00011100ff0677ac */ /* 0x000e640008000a00 */
[----:B-1----:R-:W-:-:S04]  /*00d0*/  UISETP.NE.U32.AND UP0, UPT, UR6, URZ, UPT ;  /* 0x000000ff0600728c */ /* 0x002fc8000bf05070 */
[----:B------:R-:W-:-:S09]  /*00e0*/  UISETP.NE.AND.EX UP0, UPT, UR7, URZ, UPT, UP0 ;  /* 0x000000ff0700728c */ /* 0x000fd2000bf05300 */
[----:B------:R-:W-:Y:S05]  /*00f0*/  BRA.U !UP0, `(.L_x_1) ;  /* 0x0000000108107547 */ /* 0x000fea000b800000 */
[----:B------:R-:W1:Y:S02]  /*0100*/  LDC.64 R2, c[0x0][0x888] ;  /* 0x00022200ff027b82 */ /* 0x000e640000000a00 */
[----:B-1----:R1:W5:Y:S01]  /*0110*/  LDG.E R81, desc[UR46][R2.64] ;  /* 0x0000002e02517981 */ /* 0x002362000c1e1900 */
[----:B------:R-:W-:Y:S01]  /*0120*/  HFMA2 R171, -RZ, RZ, 0, 5.9604644775390625e-08 ;  /* 0x00000001ffab7431 */ /* 0x000fe200000001ff */
[----:B------:R-:W-:Y:S05]  /*0130*/  BRA `(.L_x_0) ;  /* 0x00000000000c7947 */ /* 0x000fea0003800000 */
.L_x_1:
[----:B------:R-:W1:Y:S01]  /*0140*/  LDCU UR6, c[0x0][0x880] ;  /* 0x00011000ff0677ac */ /* 0x000e620008000800 */
[----:B------:R-:W-:Y:S01]  /*0150*/  HFMA2 R171, -RZ, RZ, 0, 5.9604644775390625e-08 ;  /* 0x00000001ffab7431 */ /* 0x000fe200000001ff */
[----:B-1----:R-:W-:-:S07]  /*0160*/  MOV R81, UR6 ;  /* 0x0000000600517c02 */ /* 0x002fce0008000f00 */
.L_x_0:
[----:B------:R-:W2:Y:S02]  /*0170*/  LDCU.64 UR6, c[0x0][0x8b0] ;  /* 0x00011600ff0677ac */ /* 0x000ea40008000a00 */
[----:B--2---:R-:W-:-:S04]  /*0180*/  UISETP.NE.U32.AND UP0, UPT, UR6, URZ, UPT ;  /* 0x000000ff0600728c */ /* 0x004fc8000bf05070 */
[----:B------:R-:W-:-:S09]  /*0190*/  UISETP.NE.AND.EX UP0, UPT, UR7, URZ, UPT, UP0 ;  /* 0x000000ff0700728c */ /* 0x000fd2000bf05300 */
[----:B------:R-:W-:Y:S05]  /*01a0*/  BRA.U UP0, `(.L_x_2) ;  /* 0x0000000100247547 */ /* 0x000fea000b800000 */
[----:B------:R-:W2:Y:S02]  /*01b0*/  LDCU.64 UR6, c[0x0][0x8a8] ;  /* 0x00011500ff0677ac */ /* 0x000ea40008000a00 */
[----:B--2---:R-:W-:-:S04]  /*01c0*/  UISETP.NE.U32.AND UP0, UPT, UR6, URZ, UPT ;  /* 0x000000ff0600728c */ /* 0x004fc8000bf05070 */
[----:B------:R-:W-:-:S09]  /*01d0*/  UISETP.NE.AND.EX UP0, UPT, UR7, URZ, UPT, UP0 ;  /* 0x000000ff0700728c */ /* 0x000fd2000bf05300 */
[----:B------:R-:W-:Y:S05]  /*01e0*/  BRA.U !UP0, `(.L_x_3) ;  /* 0x00000001080c7547 */ /* 0x000fea000b800000 */
[----:B------:R-:W2:Y:S02]  /*01f0*/  LDC.64 R78, c[0x0][0x8a8] ;  /* 0x00022a00ff4e7b82 */ /* 0x000ea40000000a00 */
[----:B--2---:R2:W5:Y:S01]  /*0200*/  LDG.E R78, desc[UR46][R78.64] ;  /* 0x0000002e4e4e7981 */ /* 0x004562000c1e1900 */
[----:B------:R-:W-:Y:S05]  /*0210*/  BRA `(.L_x_2) ;  /* 0x0000000000087947 */ /* 0x000fea0003800000 */
.L_x_3:
[----:B------:R-:W2:Y:S02]  /*0220*/  LDCU UR6, c[0x0][0x8a0] ;  /* 0x00011400ff0677ac */ /* 0x000ea40008000800 */
[----:B--2---:R-:W-:Y:S02]  /*0230*/  MOV R78, UR6 ;  /* 0x00000006004e7c02 */ /* 0x004fe40008000f00 */
.L_x_2:
[----:B------:R-:W-:Y:S01]  /*0240*/  IMAD.U32 R0, RZ, RZ, UR8 ;  /* 0x00000008ff007e24 */ /* 0x000fe2000f8e00ff */
[----:B------:R-:W-:Y:S04]  /*0250*/  BSSY.RECONVERGENT B0, `(.L_x_4) ;  /* 0x000000c000007945 */ /* 0x000fe80003800200 */
[C---:B------:R-:W-:Y:S02]  /*0260*/  ISETP.NE.OR P1, PT, R0.reuse, 0x1, !P5 ;  /* 0x000000010000780c */ /* 0x040fe40006f25670 */
[----:B------:R-:W-:-:S11]  /*0270*/  ISETP.NE.OR P0, PT, R0, 0x3, !P5 ;  /* 0x000000030000780c */ /* 0x000fd60006f05670 */
[----:B------:R-:W-:Y:S05]  /*0280*/  @P1 BRA `(.L_x_5) ;  /* 0x0000000000201947 */ /* 0x000fea0003800000 */
[----:B------:R-:W3:Y:S02]  /*0290*/  LDCU.64 UR6, c[0x0][0x348] ;  /* 0x00006900ff0677ac */ /* 0x000ee40008000a00 */
[----:B---3--:R-:W-:Y:S02]  /*02a0*/  UIADD3 UR10, UP1, UPT, UR6, 0x80, URZ ;  /* 0x00000080060a7890 */ /* 0x008fe4000ff3e0ff */
[----:B------:R-:W-:Y:S02]  /*02b0*/  UIADD3 UR6, UP0, UPT, UR6, 0x180, URZ ;  /* 0x0000018006067890 */ /* 0x000fe4000ff1e0ff */
[----:B------:R-:W-:Y:S02]  /*02c0*/  UIADD3.X UR11, UPT, UPT, URZ, UR7, URZ, UP1, !UPT ;  /* 0x00000007ff0b7290 */ /* 0x000fe40008ffe4ff */
[----:B------:R-:W-:-:S07]  /*02d0*/  UIADD3.X UR7, UPT, UPT, URZ, UR7, URZ, UP0, !UPT ;  /* 0x00000007ff077290 */ /* 0x000fce00087fe4ff */
[----:B------:R3:W-:Y:S02]  /*02e0*/  UTMACCTL.PF [UR10] ;  /* 0x000000000a0079b9 */ /* 0x0007e40008040000 */
[----:B------:R3:W-:Y:S02]  /*02f0*/  UTMACCTL.PF [UR6] ;  /* 0x00000000060079b9 */ /* 0x0007e40008040000 */
[----:B---3--:R-:W-:Y:S01]  /*0300*/  NOP ;  /* 0x0000000000007918 */ /* 0x008fe20000000000 */
.L_x_5:
[----:B------:R-:W-:Y:S05]  /*0310*/  BSYNC.RECONVERGENT B0 ;  /* 0x0000000000007941 */ /* 0x000fea0003800200 */
.L_x_4:
[----:B------:R-:W-:Y:S04]  /*0320*/  BSSY.RECONVERGENT B0, `(.L_x_6) ;  /* 0x000000a000007945 */ /* 0x000fe80003800200 */
        /* <DEDUP_REMOVED lines=9> */
.L_x_7:
[----:B------:R-:W-:Y:S05]  /*03c0*/  BSYNC.RECONVERGENT B0 ;  /* 0x0000000000007941 */ /* 0x000fea0003800200 */
.L_x_6:
[----:B------:R-:W3:Y:S01]  /*03d0*/  LDCU.64 UR6, c[0x0][0x888] ;  /* 0x00011100ff0677ac */ /* 0x000ee20008000a00 */
[----:B------:R-:W-:Y:S02]  /*03e0*/  UISETP.EQ.U32.AND UP1, UPT, UR4, URZ, UPT ;  /* 0x000000ff0400728c */ /* 0x000fe4000bf22070 */
[----:B------:R-:W-:Y:S02]  /*03f0*/  UPLOP3.LUT UP2, UPT, UPT, UPT, UPT, 0x80, 0x8 ;  /* 0x000000000008789c */ /* 0x000fe40003f4f070 */
[----:B---3--:R-:W-:-:S04]  /*0400*/  UISETP.NE.U32.AND UP0, UPT, UR6, URZ, UPT ;  /* 0x000000ff0600728c */ /* 0x008fc8000bf05070 */
[----:B------:R-:W-:-:S04]  /*0410*/  UISETP.NE.AND.EX UP0, UPT, UR7, URZ, UPT, UP0 ;  /* 0x000000ff0700728c */ /* 0x000fc8000bf05300 */
[----:B------:R-:W-:-:S04]  /*0420*/  UISETP.EQ.OR.EX UP3, UPT, UR5, URZ, !UP0, UP1 ;  /* 0x000000ff0500728c */ /* 0x000fc8000c762710 */
[----:B------:R-:W-:-:S05]  /*0430*/  UP2UR UR50, UPR, URZ, 0x8 ;  /* 0x00000008ff327883 */ /* 0x000fca0008000000 */
[----:B------:R-:W-:Y:S07]  /*0440*/  BRA.U !UP3, `(.L_x_8) ;  /* 0x000000010b207547 */ /* 0x000fee000b800000 */
[----:B------:R-:W-:Y:S01]  /*0450*/  UISETP.NE.U32.AND UP2, UPT, UR4, URZ, UPT ;  /* 0x000000ff0400728c */ /* 0x000fe2000bf45070 */
[----:B-----5:R-:W-:Y:S01]  /*0460*/  FSETP.NEU.AND P0, PT, R81, RZ, PT ;  /* 0x000000ff5100720b */ /* 0x020fe20003f0d000 */
[----:B------:R-:W-:Y:S02]  /*0470*/  USEL UR4, URZ, 0xffffffff, UP0 ;  /* 0xffffffffff047887 */ /* 0x000fe40008000000 */
[----:B------:R-:W-:-:S10]  /*0480*/  UISETP.NE.AND.EX UP2, UPT, UR5, URZ, UPT, UP2 ;  /* 0x000000ff0500728c */ /* 0x000fd4000bf45320 */
[----:B------:R-:W-:Y:S01]  /*0490*/  VOTEU.ANY UP1, P0 ;  /* 0x0000000000ff7886 */ /* 0x000fe20000020100 */
[----:B------:R-:W-:-:S04]  /*04a0*/  @!UP2 USEL UR4, URZ, 0xffffffff, UP1 ;  /* 0xffffffffff04a887 */ /* 0x000fc80008800000 */
[----:B------:R-:W-:-:S04]  /*04b0*/  ULOP3.LUT UR4, UR4, 0x1, URZ, 0xc0, !UPT ;  /* 0x0000000104047892 */ /* 0x000fc8000f8ec0ff */
[----:B------:R-:W-:-:S11]  /*04c0*/  UISETP.NE.U32.AND UP2, UPT, UR4, 0x1, UPT ;  /* 0x000000010400788c */ /* 0x000fd6000bf45070 */
.L_x_8:
[----:B-1----:R-:W1:Y:S01]  /*04d0*/  SHFL.IDX PT, R2, R173, RZ, 0x1f ;  /* 0x00001fffad027589 */ /* 0x002e6200000e0000 */
[----:B------:R-:W-:-:S04]  /*04e0*/  UISETP.NE.AND UP1, UPT, UR8, 0x2, UPT ;  /* 0x000000020800788c */ /* 0x000fc8000bf25270 */
[----:B------:R-:W-:Y:S01]  /*04f0*/  USEL UR6, URZ, 0x1, UP1 ;  /* 0x00000001ff067887 */ /* 0x000fe20008800000 */
[----:B-1----:R-:W-:-:S13]  /*0500*/  ISETP.NE.AND P0, PT, R2, RZ, PT ;  /* 0x000000ff0200720c */ /* 0x002fda0003f05270 */
[----:B------:R-:W-:Y:S05]  /*0510*/  @P0 BRA `(.L_x_9) ;  /* 0x0000000000600947 */ /* 0x000fea0003800000 */
[----:B------:R-:W1:Y:S01]  /*0520*/  S2UR UR5, SR_CgaCtaId ;  /* 0x00000000000579c3 */ /* 0x000e620000008800 */
[----:B------:R-:W-:Y:S01]  /*0530*/  UMOV UR7, 0x400 ;  /* 0x0000040000077882 */ /* 0x000fe20000000000 */
[----:B------:R-:W-:Y:S01]  /*0540*/  UMOV UR4, 0x1 ;  /* 0x0000000100047882 */ /* 0x000fe20000000000 */
[----:B------:R-:W-:Y:S01]  /*0550*/  ELECT P0, URZ, PT ;  /* 0x0000000000ff782f */ /* 0x000fe20003800000 */
[----:B------:R-:W-:-:S04]  /*0560*/  UIADD3 UR10, UPT, UPT, -UR4, 0x100000, URZ ;  /* 0x00100000040a7890 */ /* 0x000fc8000fffe1ff */
[----:B------:R-:W-:Y:S02]  /*0570*/  USHF.L.U32 UR11, UR10, 0xb, URZ ;  /* 0x0000000b0a0b7899 */ /* 0x000fe400080006ff */
[----:B------:R-:W-:Y:S02]  /*0580*/  USHF.L.U32 UR10, UR10, 0x1, URZ ;  /* 0x000000010a0a7899 */ /* 0x000fe400080006ff */
[----:B-1----:R-:W-:Y:S01]  /*0590*/  ULEA UR5, UR5, UR7, 0x18 ;  /* 0x0000000705057291 */ /* 0x002fe2000f8ec0ff */
[----:B------:R-:W1:Y:S11]  /*05a0*/  FENCE.VIEW.ASYNC.S ;  /* 0x00000000000073c6 */ /* 0x000e760000000000 */
[----:B-1----:R1:W3:Y:S01]  /*05b0*/  SYNCS.EXCH.64 URZ, [UR5], UR10 ;  /* 0x0000000a05ff75b2 */ /* 0x0022e20008000100 */
[----:B------:R1:W4:Y:S01]  /*05c0*/  SYNCS.EXCH.64 URZ, [UR5+0x38], UR10 ;  /* 0x0000380a05ff75b2 */ /* 0x0003220008000100 */
[----:B------:R1:W1:Y:S01]  /*05d0*/  SYNCS.EXCH.64 URZ, [UR5+0x8], UR10 ;  /* 0x0000080a05ff75b2 */ /* 0x0002620008000100 */
        /* <DEDUP_REMOVED lines=11> */
[----:B------:R-:W-:Y:S01]  /*0690*/  NOP ;  /* 0x0000000000007918 */ /* 0x000fe20000000000 */
.L_x_9:
[----:B------:R-:W2:Y:S01]  /*06a0*/  SHFL.IDX PT, R2, R173, RZ, 0x1f ;  /* 0x00001fffad027589 */ /* 0x000ea200000e0000 */
[----:B------:R-:W-:Y:S01]  /*06b0*/  NOP ;  /* 0x0000000000007918 */ /* 0x000fe20000000000 */
[----:B--2---:R-:W-:-:S13]  /*06c0*/  ISETP.NE.AND P0, PT, R2, 0x1, PT ;  /* 0x000000010200780c */ /* 0x004fda0003f05270 */
[----:B------:R-:W-:Y:S05]  /*06d0*/  @P0 BRA `(.L_x_10) ;  /* 0x0000000000580947 */ /* 0x000fea0003800000 */
[----:B------:R-:W2:Y:S01]  /*06e0*/  S2UR UR7, SR_CgaCtaId ;  /* 0x00000000000779c3 */ /* 0x000ea20000008800 */
[----:B------:R-:W-:Y:S01]  /*06f0*/  UMOV UR9, 0x400 ;  /* 0x0000040000097882 */ /* 0x000fe20000000000 */
[----:B-1----:R-:W-:Y:S01]  /*0700*/  UMOV UR5, 0x20 ;  /* 0x0000002000057882 */ /* 0x002fe20000000000 */
[----:B------:R-:W-:Y:S01]  /*0710*/  UMOV UR4, 0x80 ;  /* 0x0000008000047882 */ /* 0x000fe20000000000 */
[----:B------:R-:W-:-:S04]  /*0720*/  UIADD3 UR10, UPT, UPT, -UR5, 0x100000, URZ ;  /* 0x00100000050a7890 */ /* 0x000fc8000fffe1ff */
[----:B------:R-:W-:Y:S02]  /*0730*/  USHF.L.U32 UR11, UR10, 0xb, URZ ;  /* 0x0000000b0a0b7899 */ /* 0x000fe400080006ff */
[----:B------:R-:W-:Y:S02]  /*0740*/  USHF.L.U32 UR10, UR10, 0x1, URZ ;  /* 0x000000010a0a7899 */ /* 0x000fe400080006ff */
[----:B------:R-:W-:-:S04]  /*0750*/  UIADD3 UR4, UPT, UPT, -UR4, 0x100000, URZ ;  /* 0x0010000004047890 */ /* 0x000fc8000fffe1ff */
[----:B------:R-:W-:Y:S02]  /*0760*/  USHF.L.U32 UR5, UR4, 0xb, URZ ;  /* 0x0000000b04057899 */ /* 0x000fe400080006ff */
[----:B------:R-:W-:Y:S01]  /*0770*/  USHF.L.U32 UR4, UR4, 0x1, URZ ;  /* 0x0000000104047899 */ /* 0x000fe200080006ff */
[----:B------:R-:W-:Y:S01]  /*0780*/  ELECT P0, URZ, PT ;  /* 0x0000000000ff782f */ /* 0x000fe20003800000 */
[----:B--2---:R-:W-:Y:S01]  /*0790*/  ULEA UR7, UR7, UR9, 0x18 ;  /* 0x0000000907077291 */ /* 0x004fe2000f8ec0ff */
[----:B------:R-:W1:Y:S11]  /*07a0*/  FENCE.VIEW.ASYNC.S ;  /* 0x00000000000073c6 */ /* 0x000e760000000000 */
[----:B-1----:R2:W1:Y:S01]  /*07b0*/  SYNCS.EXCH.64 URZ, [UR7+0x70], UR10 ;  /* 0x0000700a07ff75b2 */ /* 0x0024620008000100 */
[----:B------:R2:W1:Y:S01]  /*07c0*/  SYNCS.EXCH.64 URZ, [UR7+0x90], UR4 ;  /* 0x0000900407ff75b2 */ /* 0x0004620008000100 */
[----:B------:R2:W1:Y:S01]  /*07d0*/  SYNCS.EXCH.64 URZ, [UR7+0x78], UR10 ;  /* 0x0000780a07ff75b2 */ /* 0x0004620008000100 */
[----:B------:R2:W1:Y:S01]  /*07e0*/  SYNCS.EXCH.64 URZ, [UR7+0x98], UR4 ;  /* 0x0000980407ff75b2 */ /* 0x0004620008000100 */
[----:B------:R2:W1:Y:S01]  /*07f0*/  SYNCS.EXCH.64 URZ, [UR7+0x80], UR10 ;  /* 0x0000800a07ff75b2 */ /* 0x0004620008000100 */
[----:B------:R2:W1:Y:S01]  /*0800*/  SYNCS.EXCH.64 URZ, [UR7+0xa0], UR4 ;  /* 0x0000a00407ff75b2 */ /* 0x0004620008000100 */
[----:B------:R2:W1:Y:S01]  /*0810*/  SYNCS.EXCH.64 URZ, [UR7+0x88], UR10 ;  /* 0x0000880a07ff75b2 */ /* 0x0004620008000100 */
[----:B------:R2:W1:Y:S02]  /*0820*/  SYNCS.EXCH.64 URZ, [UR7+0xa8], UR4 ;  /* 0x0000a80407ff75b2 */ /* 0x0004640008000100 */
[----:B--2---:R-:W-:Y:S01]  /*0830*/  NOP ;  /* 0x0000000000007918 */ /* 0x004fe20000000000 */
.L_x_10:
[----:B------:R-:W2:Y:S01]  /*0840*/  SHFL.IDX PT, R2, R173, RZ, 0x1f ;  /* 0x00001fffad027589 */ /* 0x000ea200000e0000 */
[----:B------:R-:W-:Y:S01]  /*0850*/  NOP ;  /* 0x0000000000007918 */ /* 0x000fe20000000000 */
[----:B--2---:R-:W-:-:S13]  /*0860*/  ISETP.NE.AND P0, PT, R2, 0x3, PT ;  /* 0x000000030200780c */ /* 0x004fda0003f05270 */
[----:B------:R-:W-:Y:S05]  /*0870*/  @P0 BRA `(.L_x_11) ;  /* 0x0000000000300947 */ /* 0x000fea0003800000 */
[----:B-1----:R-:W1:Y:S01]  /*0880*/  S2UR UR5, SR_CgaCtaId ;  /* 0x00000000000579c3 */ /* 0x002e620000008800 */
        /* <DEDUP_REMOVED lines=8> */
[----:B-1----:R2:W1:Y:S01]  /*0910*/  SYNCS.EXCH.64 URZ, [UR5+0xb0], UR10 ;  /* 0x0000b00a05ff75b2 */ /* 0x0024620008000100 */
[----:B------:R2:W1:Y:S02]  /*0920*/  SYNCS.EXCH.64 URZ, [UR5+0xb8], UR10 ;  /* 0x0000b80a05ff75b2 */ /* 0x0004640008000100 */
[----:B--2---:R-:W-:Y:S01]  /*0930*/  NOP ;  /* 0x0000000000007918 */ /* 0x004fe20000000000 */
.L_x_11:
[----:B------:R-:W2:Y:S01]  /*0940*/  SHFL.IDX PT, R2, R173, RZ, 0x1f ;  /* 0x00001fffad027589 */ /* 0x000ea200000e0000 */
[----:B------:R-:W-:Y:S01]  /*0950*/  NOP ;  /* 0x0000000000007918 */ /* 0x000fe20000000000 */
[----:B--2---:R-:W-:-:S13]  /*0960*/  ISETP.NE.AND P0, PT, R2, 0x4, PT ;  /* 0x000000040200780c */ /* 0x004fda0003f05270 */
[----:B------:R-:W-:Y:S05]  /*0970*/  @P0 BRA `(.L_x_12) ;  /* 0x00000000004c0947 */ /* 0x000fea0003800000 */
[----:B-1----:R-:W1:Y:S01]  /*0980*/  S2UR UR5, SR_CgaCtaId ;  /* 0x00000000000579c3 */ /* 0x002e620000008800 */
[----:B------:R-:W-:Y:S01]  /*0990*/  UMOV UR9, 0x100 ;  /* 0x0000010000097882 */ /* 0x000fe20000000000 */
[----:B------:R-:W-:Y:S01]  /*09a0*/  UMOV UR7, 0x400 ;  /* 0x0000040000077882 */ /* 0x000fe20000000000 */
[----:B------:R-:W-:Y:S01]  /*09b0*/  USEL UR9, UR9, 0xe0, UP2 ;  /* 0x000000e009097887 */ /* 0x000fe20009000000 */
[----:B------:R-:W-:Y:S01]  /*09c0*/  UMOV UR4, 0x1 ;  /* 0x0000000100047882 */ /* 0x000fe20000000000 */
[----:B------:R-:W-:Y:S01]  /*09d0*/  ELECT P0, URZ, PT ;  /* 0x0000000000ff782f */ /* 0x000fe20003800000 */
[----:B------:R-:W-:-:S04]  /*09e0*/  UIADD3 UR10, UPT, UPT, -UR4, 0x100000, URZ ;  /* 0x00100000040a7890 */ /* 0x000fc8000fffe1ff */
[----:B------:R-:W-:Y:S02]  /*09f0*/  USHF.L.U32 UR11, UR10, 0xb, URZ ;  /* 0x0000000b0a0b7899 */ /* 0x000fe400080006ff */
[----:B------:R-:W-:Y:S02]  /*0a00*/  USHF.L.U32 UR10, UR10, 0x1, URZ ;  /* 0x000000010a0a7899 */ /* 0x000fe400080006ff */
[----:B------:R-:W-:-:S04]  /*0a10*/  UIADD3 UR12, UPT, UPT, -UR9, 0x100000, URZ ;  /* 0x00100000090c7890 */ /* 0x000fc8000fffe1ff */
[----:B------:R-:W-:Y:S02]  /*0a20*/  USHF.L.U32 UR13, UR12, 0xb, URZ ;  /* 0x0000000b0c0d7899 */ /* 0x000fe400080006ff */
[----:B------:R-:W-:Y:S02]  /*0a30*/  USHF.L.U32 UR12, UR12, 0x1, URZ ;  /* 0x000000010c0c7899 */ /* 0x000fe400080006ff */
[----:B-1----:R-:W-:Y:S01]  /*0a40*/  ULEA UR5, UR5, UR7, 0x18 ;  /* 0x0000000705057291 */ /* 0x002fe2000f8ec0ff */
[----:B------:R-:W1:Y:S11]  /*0a50*/  FENCE.VIEW.ASYNC.S ;  /* 0x00000000000073c6 */ /* 0x000e760000000000 */
[----:B-1----:R2:W1:Y:S01]  /*0a60*/  SYNCS.EXCH.64 URZ, [UR5+0xc0], UR10 ;  /* 0x0000c00a05ff75b2 */ /* 0x0024620008000100 */
[----:B------:R2:W1:Y:S01]  /*0a70*/  SYNCS.EXCH.64 URZ, [UR5+0xd0], UR12 ;  /* 0x0000d00c05ff75b2 */ /* 0x0004620008000100 */
[----:B------:R2:W1:Y:S01]  /*0a80*/  SYNCS.EXCH.64 URZ, [UR5+0xc8], UR10 ;  /* 0x0000c80a05ff75b2 */ /* 0x0004620008000100 */
[----:B------:R2:W1:Y:S02]  /*0a90*/  SYNCS.EXCH.64 URZ, [UR5+0xd8], UR12 ;  /* 0x0000d80c05ff75b2 */ /* 0x0004640008000100 */
[----:B--2---:R-:W-:Y:S01]  /*0aa0*/  NOP ;  /* 0x0000000000007918 */ /* 0x004fe20000000000 */
.L_x_12:
        /* <DEDUP_REMOVED lines=20> */
[----:B------:R2:W1:Y:S02]  /*0bf0*/  SYNCS.EXCH.64 URZ, [UR7+0xf8], UR4 ;  /* 0x0000f80407ff75b2 */ /* 0x0004640008000100 */
[----:B--2---:R-:W-:Y:S01]  /*0c00*/  NOP ;  /* 0x0000000000007918 */ /* 0x004fe20000000000 */
.L_x_13:
        /* <DEDUP_REMOVED lines=18> */
.L_x_14:
[----:B-1----:R-:W1:Y:S01]  /*0d30*/  S2UR UR5, SR_CTAID.X ;  /* 0x00000000000579c3 */ /* 0x002e620000002500 */
[----:B------:R-:W-:-:S05]  /*0d40*/  CS2R.32 R170, SR_CgaSize ;  /* 0x0000000000aa7805 */ /* 0x000fca0000008a00 */
[----:B------:R-:W-:-:S05]  /*0d50*/  IMAD R170, R170, -0xa0, RZ ;  /* 0xffffff60aaaa7824 */ /* 0x000fca00078e02ff */
[----:B------:R-:W-:-:S14]  /*0d60*/  R2UR UR9, R170 ;  /* 0x00000000aa0972ca */ /* 0x000fdc00000e0000 */
[----:B------:R-:W2:Y:S01]  /*0d70*/  LDCU UR9, c[0x0][UR9+0x2b0] ;  /* 0x00005600090977ac */ /* 0x000ea20008000800 */
[----:B------:R-:W-:Y:S01]  /*0d80*/  NOP ;  /* 0x0000000000007918 */ /* 0x000fe20000000000 */
[----:B------:R-:W-:-:S05]  /*0d90*/  CS2R.32 R170, SR_CgaSize ;  /* 0x0000000000aa7805 */ /* 0x000fca0000008a00 */
[----:B------:R-:W-:-:S05]  /*0da0*/  IMAD R170, R170, -0xa0, RZ ;  /* 0xffffff60aaaa7824 */ /* 0x000fca00078e02ff */
[----:B------:R-:W-:-:S14]  /*0db0*/  R2UR UR7, R170 ;  /* 0x00000000aa0772ca */ /* 0x000fdc00000e0000 */
[----:B------:R-:W3:Y:S01]  /*0dc0*/  LDCU UR7, c[0x0][UR7+0x2b4] ;  /* 0x00005680070777ac */ /* 0x000ee20008000800 */
[----:B------:R-:W4:Y:S08]  /*0dd0*/  S2UR UR4, SR_CTAID.Y ;  /* 0x00000000000479c3 */ /* 0x000f300000002600 */
[----:B------:R-:W3:Y:S01]  /*0de0*/  LDC R9, c[0x0][0xb24] ;  /* 0x0002c900ff097b82 */ /* 0x000ee20000000800 */
[----:B-1----:R-:W-:-:S02]  /*0df0*/  I2FP.F32.U32 R5, UR5 ;  /* 0x0000000500057c45 */ /* 0x002fc40008201000 */
[----:B------:R-:W-:-:S05]  /*0e00*/  CS2R.32 R3, SR_CgaSize ;  /* 0x0000000000037805 */ /* 0x000fca0000008a00 */
[----:B------:R-:W-:-:S06]  /*0e10*/  IMAD R3, R3, -0xa0, RZ ;  /* 0xffffff6003037824 */ /* 0x000fcc00078e02ff */
[----:B------:R-:W1:Y:S01]  /*0e20*/  LDC R3, c[0x0][R3+0x2a0] ;  /* 0x0000a80003037b82 */ /* 0x000e620000000800 */
[----:B------:R-:W-:Y:S01]  /*0e30*/  MOV R21, UR5 ;  /* 0x0000000500157c02 */ /* 0x000fe20008000f00 */
[----:B--2---:R-:W-:Y:S01]  /*0e40*/  FMUL R5, R5, UR9 ;  /* 0x0000000905057c20 */ /* 0x004fe20008400000 */
[----:B----4-:R-:W-:Y:S02]  /*0e50*/  I2FP.F32.U32 R4, UR4 ;  /* 0x0000000400047c45 */ /* 0x010fe40008201000 */
[----:B------:R-:W-:-:S05]  /*0e60*/  CS2R.32 R2, SR_CgaSize ;  /* 0x0000000000027805 */ /* 0x000fca0000008a00 */
[----:B------:R-:W-:-:S06]  /*0e70*/  IMAD R2, R2, -0xa0, RZ ;  /* 0xffffff6002027824 */ /* 0x000fcc00078e02ff */
[----:B------:R-:W2:Y:S01]  /*0e80*/  LDC R2, c[0x0][R2+0x2a4] ;  /* 0x0000a90002027b82 */ /* 0x000ea20000000800 */
[----:B------:R-:W4:Y:S01]  /*0e90*/  F2I.U32.TRUNC.NTZ R170, R5 ;  /* 0x0000000500aa7305 */ /* 0x000f22000020f000 */
[----:B------:R-:W-:Y:S01]  /*0ea0*/  MOV R20, UR4 ;  /* 0x0000000400147c02 */ /* 0x000fe20008000f00 */
[----:B---3--:R-:W-:-:S05]  /*0eb0*/  FMUL R4, R4, UR7 ;  /* 0x0000000704047c20 */ /* 0x008fca0008400000 */
[----:B------:R-:W-:Y:S01]  /*0ec0*/  BAR.SYNC.DEFER_BLOCKING 0x0 ;  /* 0x0000000000007b1d */ /* 0x000fe20000010000 */
[----:B------:R-:W-:-:S05]  /*0ed0*/  ISETP.GE.AND P0, PT, R9, 0x1, PT ;  /* 0x000000010900780c */ /* 0x000fca0003f06270 */
[----:B------:R-:W3:Y:S02]  /*0ee0*/  F2I.U32.TRUNC.NTZ R147, R4 ;  /* 0x0000000400937305 */ /* 0x000ee4000020f000 */
[----:B------:R-:W2:Y:S01]  /*0ef0*/  S2UR UR36, SR_CTAID.Z ;  /* 0x00000000002479c3 */ /* 0x000ea20000002700 */
[----:B----4-:R-:W-:-:S05]  /*0f00*/  IADD3 R170, PT, PT, -R170, RZ, RZ ;  /* 0x000000ffaaaa7210 */ /* 0x010fca0007ffe1ff */
[----:B-1----:R-:W-:Y:S01]  /*0f10*/  IMAD R170, R3, R170, UR5 ;  /* 0x0000000503aa7e24 */ /* 0x002fe2000f8e02aa */
[----:B---3--:R-:W-:-:S05]  /*0f20*/  IADD3 R147, PT, PT, -R147, RZ, RZ ;  /* 0x000000ff93937210 */ /* 0x008fca0007ffe1ff */
[----:B--2---:R-:W-:Y:S01]  /*0f30*/  IMAD R147, R2, R147, UR4 ;  /* 0x0000000402937e24 */ /* 0x004fe2000f8e0293 */
[----:B------:R-:W-:Y:S06]  /*0f40*/  @!P0 BRA `(.L_x_15) ;  /* 0x0000000000b88947 */ /* 0x000fec0003800000 */
[----:B------:R-:W1:Y:S01]  /*0f50*/  LDC.64 R4, c[0x0][0xb18] ;  /* 0x0002c600ff047b82 */ /* 0x000e620000000a00 */
[----:B------:R-:W-:-:S07]  /*0f60*/  ISETP.NE.AND P0, PT, R9, 0x1, PT ;  /* 0x000000010900780c */ /* 0x000fce0003f05270 */
[----:B------:R-:W2:Y:S08]  /*0f70*/  LDC R10, c[0x0][0xb0c] ;  /* 0x0002c300ff0a7b82 */ /* 0x000eb00000000800 */
[----:B------:R-:W3:Y:S08]  /*0f80*/  LDC R11, c[0x0][0x370] ;  /* 0x0000dc00ff0b7b82 */ /* 0x000ef00000000800 */
[----:B------:R-:W4:Y:S01]  /*0f90*/  LDC R12, c[0x0][0x374] ;  /* 0x0000dd00ff0c7b82 */ /* 0x000f220000000800 */
[----:B-1----:R-:W-:-:S07]  /*0fa0*/  ISETP.NE.AND P1, PT, R4, 0x1, PT ;  /* 0x000000010400780c */ /* 0x002fce0003f25270 */
[----:B------:R-:W3:Y:S01]  /*0fb0*/  LDC.64 R6, c[0x0][0xb10] ;  /* 0x0002c400ff067b82 */ /* 0x000ee20000000a00 */
[----:B--2---:R-:W-:-:S07]  /*0fc0*/  ISETP.NE.AND P2, PT, R10, 0x1, PT ;  /* 0x000000010a00780c */ /* 0x004fce0003f45270 */
[----:B------:R-:W1:Y:S08]  /*0fd0*/  LDC R8, c[0x0][0xb20] ;  /* 0x0002c800ff087b82 */ /* 0x000e700000000800 */
[----:B------:R-:W2:Y:S01]  /*0fe0*/  LDC.64 R2, c[0x0][0xb28] ;  /* 0x0002ca00ff027b82 */ /* 0x000ea20000000a00 */
[----:B----4-:R-:W-:-:S04]  /*0ff0*/  IMAD.HI.U32 R13, R12, R5, RZ ;  /* 0x000000050c0d7227 */ /* 0x010fc800078e00ff */
[----:B------:R-:W-:-:S04]  /*1000*/  IMAD.HI.U32 R5, R20, R5, RZ ;  /* 0x0000000514057227 */ /* 0x000fc800078e00ff */
[----:B---3--:R-:W-:-:S04]  /*1010*/  IMAD.HI.U32 R14, R11, R6, RZ ;  /* 0x000000060b0e7227 */ /* 0x008fc800078e00ff */
[C---:B------:R-:W-:Y:S01]  /*1020*/  IMAD.HI.U32 R16, R21.reuse, R6, RZ ;  /* 0x0000000615107227 */ /* 0x040fe200078e00ff */
[-C--:B------:R-:W-:Y:S02]  /*1030*/  @P2 SHF.R.U32.HI R11, RZ, R7.reuse, R14 ;  /* 0x00000007ff0b2219 */ /* 0x080fe4000001160e */
[-C--:B-1----:R-:W-:Y:S02]  /*1040*/  @P1 SHF.R.U32.HI R12, RZ, R8.reuse, R13 ;  /* 0x00000008ff0c1219 */ /* 0x082fe4000001160d */
[----:B------:R-:W-:Y:S02]  /*1050*/  SHF.R.U32.HI R5, RZ, R8, R5 ;  /* 0x00000008ff057219 */ /* 0x000fe40000011605 */
[----:B------:R-:W-:Y:S02]  /*1060*/  SHF.R.U32.HI R16, RZ, R7, R16 ;  /* 0x00000007ff107219 */ /* 0x000fe40000011610 */
[----:B------:R-:W-:Y:S01]  /*1070*/  SEL R5, R20, R5, !P1 ;  /* 0x0000000514057207 */ /* 0x000fe20004800000 */
[----:B--2---:R-:W-:Y:S01]  /*1080*/  IMAD.HI.U32 R14, R12, R2, RZ ;  /* 0x000000020c0e7227 */ /* 0x004fe200078e00ff */
[----:B------:R-:W-:-:S02]  /*1090*/  SEL R7, R21, R16, !P2 ;  /* 0x0000001015077207 */ /* 0x000fc40005000000 */
[----:B------:R-:W-:Y:S01]  /*10a0*/  IADD3 R13, PT, PT, -R5, RZ, RZ ;  /* 0x000000ff050d7210 */ /* 0x000fe20007ffe1ff */
[----:B------:R-:W-:Y:S01]  /*10b0*/  IMAD.HI.U32 R6, R11, R2, RZ ;  /* 0x000000020b067227 */ /* 0x000fe200078e00ff */
[----:B------:R-:W-:-:S03]  /*10c0*/  @P0 SHF.R.U32.HI R12, RZ, R3, R14 ;  /* 0x00000003ff0c0219 */ /* 0x000fc6000001160e */
[----:B------:R-:W-:Y:S01]  /*10d0*/  IMAD R13, R4, R13, R20 ;  /* 0x0000000d040d7224 */ /* 0x000fe200078e0214 */
[----:B------:R-:W-:Y:S01]  /*10e0*/  @P0 SHF.R.U32.HI R11, RZ, R3, R6 ;  /* 0x00000003ff0b0219 */ /* 0x000fe20000011606 */
[----:B------:R-:W-:-:S04]  /*10f0*/  IMAD R12, R12, R9, RZ ;  /* 0x000000090c0c7224 */ /* 0x000fc800078e02ff */
[----:B------:R-:W-:Y:S01]  /*1100*/  IMAD R6, R11, R9, RZ ;  /* 0x000000090b067224 */ /* 0x000fe200078e02ff */
[----:B------:R-:W-:-:S04]  /*1110*/  ISETP.GE.AND P1, PT, R5, R12, PT ;  /* 0x0000000c0500720c */ /* 0x000fc80003f26270 */
[----:B------:R-:W-:Y:S01]  /*1120*/  ISETP.GE.OR P1, PT, R7, R6, P1 ;  /* 0x000000060700720c */ /* 0x000fe20000f26670 */
[----:B------:R-:W-:-:S05]  /*1130*/  IMAD.HI.U32 R6, R5, R2, RZ ;  /* 0x0000000205067227 */ /* 0x000fca00078e00ff */
[----:B------:R-:W-:-:S04]  /*1140*/  SHF.R.U32.HI R6, RZ, R3, R6 ;  /* 0x00000003ff067219 */ /* 0x000fc80000011606 */
[----:B------:R-:W-:-:S03]  /*1150*/  SEL R6, R5, R6, !P0 ;  /* 0x0000000605067207 */ /* 0x000fc60004000000 */
[----:B------:R-:W-:Y:S01]  /*1160*/  @!P1 IMAD.HI.U32 R8, R7, R2, RZ ;  /* 0x0000000207089227 */ /* 0x000fe200078e00ff */
[----:B------:R-:W-:-:S04]  /*1170*/  IADD3 R2, PT, PT, -R6, RZ, RZ ;  /* 0x000000ff06027210 */ /* 0x000fc80007ffe1ff */
[----:B------:R-:W-:Y:S01]  /*1180*/  @!P1 SHF.R.U32.HI R8, RZ, R3, R8 ;  /* 0x00000003ff089219 */ /* 0x000fe20000011608 */
[----:B------:R-:W-:-:S03]  /*1190*/  IMAD R2, R9, R2, R5 ;  /* 0x0000000209027224 */ /* 0x000fc600078e0205 */
[----:B------:R-:W-:-:S05]  /*11a0*/  @!P1 SEL R3, R7, R8, !P0 ;  /* 0x0000000807039207 */ /* 0x000fca0004000000 */
[--C-:B------:R-:W-:Y:S02]  /*11b0*/  @!P1 IMAD.IADD R6, R6, 0x1, -R3.reuse ;  /* 0x0000000106069824 */ /* 0x100fe400078e0a03 */
[----:B------:R-:W-:Y:S01]  /*11c0*/  @!P1 IMAD R3, R2, R11, R3 ;  /* 0x0000000b02039224 */ /* 0x000fe200078e0203 */
[----:B------:R-:W-:Y:S01]  /*11d0*/  IADD3 R2, PT, PT, -R7, RZ, RZ ;  /* 0x000000ff07027210 */ /* 0x000fe20007ffe1ff */
[----:B------:R-:W-:Y:S02]  /*11e0*/  @!P1 IMAD R5, R6, R9, R7 ;  /* 0x0000000906059224 */ /* 0x000fe400078e0207 */
[----:B------:R-:W-:Y:S02]  /*11f0*/  @!P1 IMAD.MOV.U32 R7, RZ, RZ, R3 ;  /* 0x000000ffff079224 */ /* 0x000fe400078e0003 */
[----:B------:R-:W-:Y:S02]  /*1200*/  IMAD R2, R10, R2, R21 ;  /* 0x000000020a027224 */ /* 0x000fe400078e0215 */
[----:B------:R-:W-:-:S02]  /*1210*/  IMAD R20, R5, R4, R13 ;  /* 0x0000000405147224 */ /* 0x000fc400078e020d */
[----:B------:R-:W-:Y:S02]  /*1220*/  IMAD R21, R7, R10, R2 ;  /* 0x0000000a07157224 */ /* 0x000fe400078e0202 */
.L_x_15:
[----:B------:R-:W1:Y:S01]  /*1230*/  LDCU UR4, c[0x0][0xb30] ;  /* 0x00016600ff0477ac */ /* 0x000e620008000800 */
[----:B------:R-:W2:Y:S08]  /*1240*/  S2UR UR37, SR_CgaCtaId ;  /* 0x00000000002579c3 */ /* 0x000eb00000008800 */
[----:B------:R-:W3:Y:S01]  /*1250*/  LDC R72, c[0x0][0xb24] ;  /* 0x0002c900ff487b82 */ /* 0x000ee20000000800 */
[----:B-1----:R-:W-:-:S09]  /*1260*/  UISETP.NE.AND UP1, UPT, UR4, 0x1, UPT ;  /* 0x000000010400788c */ /* 0x002fd2000bf25270 */
[----:B--2---:R-:W-:Y:S05]  /*1270*/  BRA.U UP1, `(.L_x_16) ;  /* 0x0000000101407547 */ /* 0x004fea000b800000 */
[----:B------:R-:W1:Y:S08]  /*1280*/  LDC.64 R4, c[0x0][0xb10] ;  /* 0x0002c400ff047b82 */ /* 0x000e700000000a00 */
[----:B------:R-:W2:Y:S08]  /*1290*/  LDC.64 R2, c[0x0][0xb18] ;  /* 0x0002c600ff027b82 */ /* 0x000eb00000000a00 */
[----:B------:R-:W4:Y:S08]  /*12a0*/  LDC R6, c[0x0][0xb20] ;  /* 0x0002c800ff067b82 */ /* 0x000f300000000800 */
[----:B------:R-:W3:Y:S01]  /*12b0*/  LDC R8, c[0x0][0xb0c] ;  /* 0x0002c300ff087b82 */ /* 0x000ee20000000800 */
[----:B-1----:R-:W-:-:S05]  /*12c0*/  IMAD.HI.U32 R4, R21, R4, RZ ;  /* 0x0000000415047227 */ /* 0x002fca00078e00ff */
[----:B------:R-:W-:Y:S01]  /*12d0*/  SHF.R.U32.HI R4, RZ, R5, R4 ;  /* 0x00000005ff047219 */ /* 0x000fe20000011604 */
[----:B--2---:R-:W-:Y:S01]  /*12e0*/  IMAD.HI.U32 R3, R20, R3, RZ ;  /* 0x0000000314037227 */ /* 0x004fe200078e00ff */
[----:B------:R-:W-:-:S04]  /*12f0*/  ISETP.NE.AND P0, PT, R2, 0x1, PT ;  /* 0x000000010200780c */ /* 0x000fc80003f05270 */
[----:B----4-:R-:W-:-:S04]  /*1300*/  SHF.R.U32.HI R3, RZ, R6, R3 ;  /* 0x00000006ff037219 */ /* 0x010fc80000011603 */
[----:B------:R-:W-:Y:S02]  /*1310*/  SEL R3, R20, R3, !P0 ;  /* 0x0000000314037207 */ /* 0x000fe40004000000 */
[----:B---3--:R-:W-:-:S04]  /*1320*/  ISETP.NE.AND P1, PT, R8, 0x1, PT ;  /* 0x000000010800780c */ /* 0x008fc80003f25270 */
[----:B------:R-:W-:-:S05]  /*1330*/  SEL R4, R21, R4, !P1 ;  /* 0x0000000415047207 */ /* 0x000fca0004800000 */
[----:B------:R-:W-:Y:S02]  /*1340*/  IMAD.IADD R5, R3, 0x1, -R4 ;  /* 0x0000000103057824 */ /* 0x000fe400078e0a04 */
[----:B------:R-:W-:Y:S02]  /*1350*/  IMAD.IADD R3, R4, 0x1, -R3 ;  /* 0x0000000104037824 */ /* 0x000fe400078e0a03 */
[----:B------:R-:W-:Y:S02]  /*1360*/  IMAD R21, R5, R8, R21 ;  /* 0x0000000805157224 */ /* 0x000fe400078e0215 */
[----:B------:R-:W-:-:S07]  /*1370*/  IMAD R20, R3, R2, R20 ;  /* 0x0000000203147224 */ /* 0x000fce00078e0214 */
.L_x_16:
[----:B------:R-:W-:Y:S01]  /*1380*/  BAR.SYNC.DEFER_BLOCKING 0x0 ;  /* 0x0000000000007b1d */ /* 0x000fe20000010000 */
[----:B------:R-:W-:Y:S01]  /*1390*/  UISETP.NE.AND UP1, UPT, UR8, 0x2, UPT ;  /* 0x000000020800788c */ /* 0x000fe2000bf25270 */
[----:B------:R-:W-:Y:S02]  /*13a0*/  ISETP.NE.OR P5, PT, R0, 0x2, !P5 ;  /* 0x000000020000780c */ /* 0x000fe40006fa5670 */
[----:B------:R-:W-:-:S06]  /*13b0*/  LOP3.LUT R2, R185, 0x1f, RZ, 0xc0, !PT ;  /* 0x0000001fb9027812 */ /* 0x000fcc00078ec0ff */
[----:B------:R-:W-:Y:S05]  /*13c0*/  BRA.U UP1, `(.L_x_17) ;  /* 0x0000001101c87547 */ /* 0x000fea000b800000 */
[----:B------:R-:W1:Y:S01]  /*13d0*/  LDCU UR13, c[0x0][0x38c] ;  /* 0x00007180ff0d77ac */ /* 0x000e620008000800 */
[----:B------:R-:W2:Y:S01]  /*13e0*/  LDC R9, c[0x0][0x370] ;  /* 0x0000dc00ff097b82 */ /* 0x000ea20000000800 */
[----:B------:R-:W-:Y:S01]  /*13f0*/  PLOP3.LUT P1, PT, PT, PT, UP2, 0x80, 0x8 ;  /* 0x000000000008781c */ /* 0x000fe20003f2f028 */
[----:B------:R-:W-:Y:S01]  /*1400*/  IMAD.MOV.U32 R15, RZ, RZ, 0x1 ;  /* 0x00000001ff0f7424 */ /* 0x000fe200078e00ff */
[----:B------:R-:W-:Y:S01]  /*1410*/  ISETP.EQ.OR P4, PT, R2, RZ, P5 ;  /* 0x000000ff0200720c */ /* 0x000fe20002f82670 */
[----:B------:R-:W-:Y:S01]  /*1420*/  IMAD.MOV.U32 R14, RZ, RZ, RZ ;  /* 0x000000ffff0e7224 */ /* 0x000fe200078e00ff */
[----:B------:R-:W-:Y:S02]  /*1430*/  PLOP3.LUT P1, PT, P1, PT, PT, 0x8, 0x80 ;  /* 0x000000000080781c */ /* 0x000fe40000f2e170 */
[----:B------:R-:W-:Y:S01]  /*1440*/  CS2R R12, SRZ ;  /* 0x00000000000c7805 */ /* 0x000fe2000001ff00 */
[----:B------:R-:W-:Y:S01]  /*1450*/  IMAD.MOV.U32 R10, RZ, RZ, 0x1 ;  /* 0x00000001ff0a7424 */ /* 0x000fe200078e00ff */
[----:B------:R-:W4:Y:S01]  /*1460*/  LDC R0, c[0x0][0x374] ;  /* 0x0000dd00ff007b82 */ /* 0x000f220000000800 */
[----:B------:R-:W2:Y:S01]  /*1470*/  LDCU.64 UR22, c[0x0][0x348] ;  /* 0x00006900ff1677ac */ /* 0x000ea20008000a00 */
[----:B------:R-:W-:Y:S01]  /*1480*/  UMOV UR6, URZ ;  /* 0x000000ff00067c82 */ /* 0x000fe20008000000 */
[----:B-1----:R-:W-:-:S04]  /*1490*/  UIADD3 UR5, UPT, UPT, UR13, 0x1f, URZ ;  /* 0x0000001f0d057890 */ /* 0x002fc8000fffe0ff */
[----:B------:R-:W-:-:S04]  /*14a0*/  USHF.R.S32.HI UR4, URZ, 0x1f, UR5 ;  /* 0x0000001fff047899 */ /* 0x000fc80008011405 */
[----:B------:R-:W-:-:S04]  /*14b0*/  ULEA.HI UR4, UR4, UR5, URZ, 0x5 ;  /* 0x0000000504047291 */ /* 0x000fc8000f8f28ff */
[----:B------:R-:W-:Y:S02]  /*14c0*/  USHF.R.S32.HI UR15, URZ, 0x5, UR4 ;  /* 0x00000005ff0f7899 */ /* 0x000fe40008011404 */
[----:B------:R-:W-:Y:S02]  /*14d0*/  UIADD3 UR4, UPT, UPT, UR13, -0x1, URZ ;  /* 0xffffffff0d047890 */ /* 0x000fe4000fffe0ff */
[----:B------:R-:W-:Y:S02]  /*14e0*/  UISETP.LT.U32.AND UP0, UPT, UR15, 0x7, UPT ;  /* 0x000000070f00788c */ /* 0x000fe4000bf01070 */
[----:B------:R-:W-:Y:S02]  /*14f0*/  UISETP.GE.U32.AND UP1, UPT, UR4, -0x3f, UPT ;  /* 0xffffffc10400788c */ /* 0x000fe4000bf26070 */
[----:B------:R-:W-:Y:S02]  /*1500*/  USEL UR14, UR15, 0x7, UP0 ;  /* 0x000000070f0e7887 */ /* 0x000fe40008000000 */
[----:B------:R-:W-:-:S02]  /*1510*/  UIADD3 UR13, UPT, UPT, UR13, 0x3e, URZ ;  /* 0x0000003e0d0d7890 */ /* 0x000fc4000fffe0ff */
[----:B------:R-:W-:Y:S02]  /*1520*/  UIADD3 UR5, UPT, UPT, UR14, -0x1, URZ ;  /* 0xffffffff0e057890 */ /* 0x000fe4000fffe0ff */
[----:B------:R-:W-:-:S03]  /*1530*/  UIADD3 UR7, UPT, UPT, UR15, -UR14, URZ ;  /* 0x8000000e0f077290 */ /* 0x000fc6000fffe0ff */
[----:B------:R-:W-:-:S04]  /*1540*/  @UP1 UIADD3 UR5, UPT, UPT, UR14, URZ, URZ ;  /* 0x000000ff0e051290 */ /* 0x000fc8000fffe0ff */
[----:B--2---:R-:W-:-:S12]  /*1550*/  UIADD3 UR5, UPT, UPT, UR5, 0x1, URZ ;  /* 0x0000000105057890 */ /* 0x004fd8000fffe0ff */
.L_x_35:
[----:B------:R-:W-:Y:S01]  /*1560*/  UISETP.NE.AND UP0, UPT, UR37, URZ, UPT ;  /* 0x000000ff2500728c */ /* 0x000fe2000bf05270 */
[----:B------:R-:W1:Y:S08]  /*1570*/  S2UR UR37, SR_CgaCtaId ;  /* 0x00000000002579c3 */ /* 0x000e700000008800 */
[----:B------:R-:W-:Y:S05]  /*1580*/  BRA.U UP0, `(.L_x_18) ;  /* 0x0000000100347547 */ /* 0x000fea000b800000 */
[----:B------:R-:W2:Y:S01]  /*1590*/  S2R R2, SR_CgaCtaId ;  /* 0x0000000000027919 */ /* 0x000ea20000008800 */
[----:B------:R-:W-:-:S04]  /*15a0*/  MOV R3, 0x400 ;  /* 0x0000040000037802 */ /* 0x000fc80000000f00 */
[----:B--2---:R-:W-:Y:S02]  /*15b0*/  LEA R3, R2, R3, 0x18 ;  /* 0x0000000302037211 */ /* 0x004fe400078ec0ff */
[----:B------:R-:W-:-:S03]  /*15c0*/  SHF.L.U32 R2, R10, 0x1f, RZ ;  /* 0x0000001f0a027819 */ /* 0x000fc600000006ff */
[----:B------:R-:W-:-:S04]  /*15d0*/  IMAD R3, R12, 0x8, R3 ;  /* 0x000000080c037824 */ /* 0x000fc800078e0203 */
[----:B------:R-:W2:Y:S02]  /*15e0*/  SYNCS.PHASECHK.TRANS64.TRYWAIT P0, [R3+URZ+0x110], R2 ;  /* 0x00011002030075a7 */ /* 0x000ea400080011ff */
[----:B--2---:R-:W-:Y:S05]  /*15f0*/  @!P0 BRA `(.L_x_19) ;  /* 0x0000009800a48947 */ /* 0x004fea0003800000 */
.L_x_129:
[----:B------:R-:W-:Y:S01]  /*1600*/  VIADD R12, R12, 0x1 ;  /* 0x000000010c0c7836 */ /* 0x000fe20000000000 */
[----:B------:R2:W-:Y:S04]  /*1610*/  SYNCS.ARRIVE.TRANS64.A1T0 RZ, [R3+URZ+0x100], RZ ;  /* 0x000100ff03ff79a7 */ /* 0x0005e800081000ff */
[----:B------:R-:W-:-:S04]  /*1620*/  ISETP.NE.AND P0, PT, R12, 0x2, PT ;  /* 0x000000020c00780c */ /* 0x000fc80003f05270 */
[----:B------:R-:W-:Y:S02]  /*1630*/  SEL R12, R12, RZ, P0 ;  /* 0x000000ff0c0c7207 */ /* 0x000fe40000000000 */
[----:B--2---:R-:W-:-:S04]  /*1640*/  SEL R3, RZ, 0x1, P0 ;  /* 0x00000001ff037807 */ /* 0x004fc80000000000 */
[----:B------:R-:W-:-:S07]  /*1650*/  LOP3.LUT R10, R10, R3, RZ, 0x3c, !PT ;  /* 0x000000030a0a7212 */ /* 0x000fce00078e3cff */
.L_x_18:
[----:B------:R-:W-:Y:S01]  /*1660*/  UMOV UR4, 0x400 ;  /* 0x0000040000047882 */ /* 0x000fe20000000000 */
[----:B------:R-:W-:Y:S01]  /*1670*/  SHF.L.U32 R2, R15, 0x1f, RZ ;  /* 0x0000001f0f027819 */ /* 0x000fe200000006ff */
[----:B-1----:R-:W-:Y:S01]  /*1680*/  ULEA UR4, UR37, UR4, 0x18 ;  /* 0x0000000425047291 */ /* 0x002fe2000f8ec0ff */
[----:B------:R-:W-:Y:S01]  /*1690*/  R2UR UR35, R21 ;  /* 0x00000000152372ca */ /* 0x000fe200000e0000 */
[----:B------:R-:W-:Y:S01]  /*16a0*/  UISETP.GE.U32.AND UP0, UPT, UR13, 0x3f, UPT ;  /* 0x0000003f0d00788c */ /* 0x000fe2000bf06070 */
[----:B------:R-:W-:Y:S01]  /*16b0*/  R2UR UR11, R20 ;  /* 0x00000000140b72ca */ /* 0x000fe200000e0000 */
[----:B------:R-:W-:Y:S01]  /*16c0*/  ULEA UR8, UR6, UR4, 0x3 ;  /* 0x0000000406087291 */ /* 0x000fe2000f8e18ff */
[----:B------:R-:W-:-:S08]  /*16d0*/  UMOV UR24, URZ ;  /* 0x000000ff00187c82 */ /* 0x000fd00008000000 */
[----:B------:R1:W2:Y:S01]  /*16e0*/  SYNCS.PHASECHK.TRANS64.TRYWAIT P0, [UR8+0x38], R2 ;  /* 0x00003802ff0075a7 */ /* 0x0002a20008001108 */
[----:B------:R-:W-:Y:S02]  /*16f0*/  USHF.L.U32 UR35, UR35, 0x7, URZ ;  /* 0x0000000723237899 */ /* 0x000fe400080006ff */
[----:B------:R-:W-:Y:S01]  /*1700*/  USHF.L.U32 UR11, UR11, 0x8, URZ ;  /* 0x000000080b0b7899 */ /* 0x000fe200080006ff */
[----:B------:R-:W-:Y:S11]  /*1710*/  BRA.U !UP0, `(.L_x_20) ;  /* 0x0000000108a87547 */ /* 0x000ff6000b800000 */
[----:B------:R-:W-:Y:S01]  /*1720*/  UMOV UR16, URZ ;  /* 0x000000ff00107c82 */ /* 0x000fe20008000000 */
[----:B------:R-:W-:-:S05]  /*1730*/  UMOV UR17, UR6 ;  /* 0x0000000600117c82 */ /* 0x000fca0008000000 */
.L_x_25:
[----:B-1----:R-:W-:Y:S01]  /*1740*/  ULEA UR33, UR17, UR4, 0x3 ;  /* 0x0000000411217291 */ /* 0x002fe2000f8e18ff */
[----:B--2---:R-:W-:Y:S01]  /*1750*/  @!P5 MOV R3, 0x3000 ;  /* 0x000030000003d802 */ /* 0x004fe20000000f00 */
[----:B--2---:R-:W-:Y:S10]  /*1760*/  @P0 BRA `(.L_x_21) ;  /* 0x00000000000c0947 */ /* 0x004ff40003800000 */
[----:B------:R-:W-:-:S04]  /*1770*/  SHF.L.U32 R5, R15, 0x1f, RZ ;  /* 0x0000001f0f057819 */ /* 0x000fc800000006ff */
[----:B------:R-:W2:Y:S02]  /*1780*/  SYNCS.PHASECHK.TRANS64.TRYWAIT P0, [UR33+0x38], R5 ;  /* 0x00003805ff0075a7 */ /* 0x000ea40008001121 */
[----:B--2---:R-:W-:Y:S05]  /*1790*/  @!P0 BRA `(.L_x_22) ;  /* 0x0000009800508947 */ /* 0x004fea0003800000 */
.L_x_21:
[----:B------:R2:W-:Y:S01]  /*17a0*/  @!P5 SYNCS.ARRIVE.TRANS64 RZ, [UR33], R3 ;  /* 0x00000003ffffd9a7 */ /* 0x0005e20008000021 */
[----:B------:R-:W-:Y:S04]  /*17b0*/  BSSY.RECONVERGENT B0, `(.L_x_23) ;  /* 0x0000003000007945 */ /* 0x000fe80003800200 */
[----:B------:R-:W-:Y:S05]  /*17c0*/  @P4 BRA `(.L_x_24) ;  /* 0x0000000000044947 */ /* 0x000fea0003800000 */
[----:B------:R-:W-:Y:S05]  /*17d0*/  BPT.TRAP 0x1 ;  /* 0x000000040000795c */ /* 0x000fea0000300000 */
.L_x_24:
[----:B------:R-:W-:Y:S05]  /*17e0*/  BSYNC.RECONVERGENT B0 ;  /* 0x0000000000007941 */ /* 0x000fea0003800200 */
.L_x_23:
[----:B------:R-:W-:Y:S02]  /*17f0*/  UIADD3 UR6, UPT, UPT, UR17, 0x1, URZ ;  /* 0x0000000111067890 */ /* 0x000fe4000fffe0ff */
[----:B------:R-:W-:Y:S02]  /*1800*/  ULEA UR32, UR17, UR4, 0xc ;  /* 0x0000000411207291 */ /* 0x000fe4000f8e60ff */
[----:B------:R-:W-:Y:S02]  /*1810*/  UISETP.NE.AND UP0, UPT, UR6, 0x7, UPT ;  /* 0x000000070600788c */ /* 0x000fe4000bf05270 */
[----:B------:R-:W-:Y:S02]  /*1820*/  UIADD3 UR26, UP1, UPT, UR22, 0x80, URZ ;  /* 0x00000080161a7890 */ /* 0x000fe4000ff3e0ff */
[----:B------:R-:W-:Y:S02]  /*1830*/  USEL UR9, URZ, 0x1, UP0 ;  /* 0x00000001ff097887 */ /* 0x000fe40008000000 */
[----:B------:R-:W-:-:S02]  /*1840*/  USEL UR6, UR6, URZ, UP0 ;  /* 0x000000ff06067287 */ /* 0x000fc40008000000 */
[----:B------:R-:W-:Y:S02]  /*1850*/  UIADD3 UR20, UP0, UPT, UR22, 0x180, URZ ;  /* 0x0000018016147890 */ /* 0x000fe4000ff1e0ff */
[----:B------:R-:W-:Y:S01]  /*1860*/  ULEA UR8, UR6, UR4, 0x3 ;  /* 0x0000000406087291 */ /* 0x000fe2000f8e18ff */
[----:B------:R-:W-:Y:S01]  /*1870*/  LOP3.LUT R15, R15, UR9, RZ, 0x3c, !PT ;  /* 0x000000090f0f7c12 */ /* 0x000fe2000f8e3cff */
[----:B------:R-:W-:Y:S02]  /*1880*/  USHF.L.U32 UR34, UR16, 0x5, URZ ;  /* 0x0000000510227899 */ /* 0x000fe400080006ff */
[----:B------:R-:W-:Y:S01]  /*1890*/  UIADD3.X UR27, UPT, UPT, URZ, UR23, URZ, UP1, !UPT ;  /* 0x00000017ff1b7290 */ /* 0x000fe20008ffe4ff */
[----:B-1----:R-:W-:Y:S01]  /*18a0*/  SHF.L.U32 R2, R15, 0x1f, RZ ;  /* 0x0000001f0f027819 */ /* 0x002fe200000006ff */
[----:B------:R-:W-:Y:S02]  /*18b0*/  UIADD3 UR32, UPT, UPT, UR32, 0xc400, URZ ;  /* 0x0000c40020207890 */ /* 0x000fe4000fffe0ff */
[----:B------:R-:W-:Y:S01]  /*18c0*/  UIADD3.X UR21, UPT, UPT, URZ, UR23, URZ, UP0, !UPT ;  /* 0x00000017ff157290 */ /* 0x000fe200087fe4ff */
[----:B------:R1:W1:Y:S01]  /*18d0*/  SYNCS.PHASECHK.TRANS64.TRYWAIT P0, [UR8+0x38], R2 ;  /* 0x00003802ff0075a7 */ /* 0x0002620008001108 */
[----:B------:R-:W-:Y:S01]  /*18e0*/  ULEA UR8, UR17, UR4, 0xd ;  /* 0x0000000411087291 */ /* 0x000fe2000f8e68ff */
[----:B------:R-:W-:Y:S01]  /*18f0*/  UMOV UR18, 0x0 ;  /* 0x0000000000127882 */ /* 0x000fe20000000000 */
[----:B------:R-:W-:-:S02]  /*1900*/  UMOV UR19, 0x10000000 ;  /* 0x1000000000137882 */ /* 0x000fc40000000000 */
[----:B------:R-:W-:Y:S01]  /*1910*/  UIADD3 UR8, UPT, UPT, UR8, 0x13400, URZ ;  /* 0x0001340008087890 */ /* 0x000fe2000fffe0ff */
[----:B------:R1:W-:Y:S01]  /*1920*/  UTMALDG.3D [UR32], [UR26], desc[UR18] ;  /* 0x000012201a0075b4 */ /* 0x0003e20008011000 */
[----:B------:R-:W-:Y:S01]  /*1930*/  UMOV UR12, UR36 ;  /* 0x00000024000c7c82 */ /* 0x000fe20008000000 */
[----:B------:R-:W-:Y:S01]  /*1940*/  UMOV UR9, UR33 ;  /* 0x0000002100097c82 */ /* 0x000fe20008000000 */
[----:B------:R-:W-:Y:S01]  /*1950*/  UMOV UR10, UR34 ;  /* 0x00000022000a7c82 */ /* 0x000fe20008000000 */
[----:B------:R-:W-:Y:S01]  /*1960*/  UIADD3 UR16, UPT, UPT, UR16, 0x1, URZ ;  /* 0x0000000110107890 */ /* 0x000fe2000fffe0ff */
[----:B------:R-:W-:Y:S01]  /*1970*/  UMOV UR24, UR5 ;  /* 0x0000000500187c82 */ /* 0x000fe20008000000 */
[----:B------:R-:W-:Y:S02]  /*1980*/  UMOV UR17, UR6 ;  /* 0x0000000600117c82 */ /* 0x000fe40008000000 */
[----:B------:R1:W-:Y:S01]  /*1990*/  UTMALDG.3D [UR8], [UR20], desc[UR18] ;  /* 0x00001208140075b4 */ /* 0x0003e20008011000 */
[----:B------:R-:W-:-:S09]  /*19a0*/  UISETP.NE.AND UP0, UPT, UR16, UR5, UPT ;  /* 0x000000051000728c */ /* 0x000fd2000bf05270 */
[----:B------:R-:W-:Y:S05]  /*19b0*/  BRA.U UP0, `(.L_x_25) ;  /* 0xfffffffd00607547 */ /* 0x000fea000b83ffff */
.L_x_20:
[----:B-1----:R-:W-:Y:S01]  /*19c0*/  ULEA UR8, UR6, UR4, 0x3 ;  /* 0x0000000406087291 */ /* 0x002fe2000f8e18ff */
[----:B------:R-:W-:Y:S01]  /*19d0*/  SHF.L.U32 R2, R15, 0x1f, RZ ;  /* 0x0000001f0f027819 */ /* 0x000fe200000006ff */
[----:B------:R-:W-:Y:S01]  /*19e0*/  @!P1 SYNCS.ARRIVE.TRANS64.A1T0 RZ, [UR4+0xb8], RZ ;  /* 0x0000b8ffffff99a7 */ /* 0x000fe20008100004 */
[----:B------:R-:W-:-:S06]  /*19f0*/  UISETP.GT.AND UP0, UPT, UR15, UR14, UPT ;  /* 0x0000000e0f00728c */ /* 0x000fcc000bf04270 */
[----:B--2---:R1:W2:Y:S03]  /*1a00*/  SYNCS.PHASECHK.TRANS64.TRYWAIT P0, [UR8+0x38], R2 ;  /* 0x00003802ff0075a7 */ /* 0x0042a60008001108 */
[----:B------:R-:W-:Y:S05]  /*1a10*/  BRA.U !UP0, `(.L_x_26) ;  /* 0x0000000108ac7547 */ /* 0x000fea000b800000 */
[----:B------:R-:W-:Y:S01]  /*1a20*/  UIADD3 UR21, UPT, UPT, UR7, UR24, URZ ;  /* 0x0000001807157290 */ /* 0x000fe2000fffe0ff */
[----:B------:R-:W-:-:S11]  /*1a30*/  UMOV UR25, UR6 ;  /* 0x0000000600197c82 */ /* 0x000fd60008000000 */
.L_x_31:
[----:B-1----:R-:W-:Y:S01]  /*1a40*/  ULEA UR17, UR25, UR4, 0x3 ;  /* 0x0000000419117291 */ /* 0x002fe2000f8e18ff */
[----:B--2---:R-:W-:Y:S01]  /*1a50*/  @!P5 MOV R3, 0x3000 ;  /* 0x000030000003d802 */ /* 0x004fe20000000f00 */
[----:B--2---:R-:W-:Y:S10]  /*1a60*/  @P0 BRA `(.L_x_27) ;  /* 0x00000000000c0947 */ /* 0x004ff40003800000 */
[----:B------:R-:W-:-:S04]  /*1a70*/  SHF.L.U32 R5, R15, 0x1f, RZ ;  /* 0x0000001f0f057819 */ /* 0x000fc800000006ff */
[----:B------:R-:W2:Y:S02]  /*1a80*/  SYNCS.PHASECHK.TRANS64.TRYWAIT P0, [UR17+0x38], R5 ;  /* 0x00003805ff0075a7 */ /* 0x000ea40008001111 */
[----:B--2---:R-:W-:Y:S05]  /*1a90*/  @!P0 BRA `(.L_x_28) ;  /* 0x0000009400a88947 */ /* 0x004fea0003800000 */
.L_x_27:
[----:B------:R2:W-:Y:S01]  /*1aa0*/  @!P5 SYNCS.ARRIVE.TRANS64 RZ, [UR17], R3 ;  /* 0x00000003ffffd9a7 */ /* 0x0005e20008000011 */
[----:B------:R-:W-:Y:S04]  /*1ab0*/  BSSY.RECONVERGENT B0, `(.L_x_29) ;  /* 0x0000003000007945 */ /* 0x000fe80003800200 */
[----:B------:R-:W-:Y:S05]  /*1ac0*/  @P4 BRA `(.L_x_30) ;  /* 0x0000000000044947 */ /* 0x000fea0003800000 */
[----:B------:R-:W-:Y:S05]  /*1ad0*/  BPT.TRAP 0x1 ;  /* 0x000000040000795c */ /* 0x000fea0000300000 */
.L_x_30:
[----:B------:R-:W-:Y:S05]  /*1ae0*/  BSYNC.RECONVERGENT B0 ;  /* 0x0000000000007941 */ /* 0x000fea0003800200 */
.L_x_29:
        /* <DEDUP_REMOVED lines=10> */
[----:B------:R-:W-:Y:S01]  /*1b90*/  UIADD3 UR16, UPT, UPT, UR16, 0xc400, URZ ;  /* 0x0000c40010107890 */ /* 0x000fe2000fffe0ff */
[----:B-1----:R-:W-:Y:S01]  /*1ba0*/  SHF.L.U32 R2, R15, 0x1f, RZ ;  /* 0x0000001f0f027819 */ /* 0x002fe200000006ff */
[----:B------:R-:W-:Y:S02]  /*1bb0*/  UIADD3.X UR31, UPT, UPT, URZ, UR23, URZ, UP1, !UPT ;  /* 0x00000017ff1f7290 */ /* 0x000fe40008ffe4ff */
[----:B------:R-:W-:Y:S01]  /*1bc0*/  UIADD3.X UR29, UPT, UPT, URZ, UR23, URZ, UP0, !UPT ;  /* 0x00000017ff1d7290 */ /* 0x000fe200087fe4ff */
[----:B------:R1:W1:Y:S01]  /*1bd0*/  SYNCS.PHASECHK.TRANS64.TRYWAIT P0, [UR8+0x38], R2 ;  /* 0x00003802ff0075a7 */ /* 0x0002620008001108 */
[----:B------:R-:W-:Y:S01]  /*1be0*/  ULEA UR8, UR25, UR4, 0xd ;  /* 0x0000000419087291 */ /* 0x000fe2000f8e68ff */
[----:B------:R-:W-:Y:S01]  /*1bf0*/  UMOV UR26, 0x0 ;  /* 0x00000000001a7882 */ /* 0x000fe20000000000 */
[----:B------:R-:W-:-:S02]  /*1c00*/  UMOV UR27, 0x10000000 ;  /* 0x10000000001b7882 */ /* 0x000fc40000000000 */
[----:B------:R-:W-:Y:S01]  /*1c10*/  UIADD3 UR8, UPT, UPT, UR8, 0x13400, URZ ;  /* 0x0001340008087890 */ /* 0x000fe2000fffe0ff */
[----:B------:R-:W-:Y:S01]  /*1c20*/  UMOV UR19, UR35 ;  /* 0x0000002300137c82 */ /* 0x000fe20008000000 */
[----:B------:R-:W-:Y:S01]  /*1c30*/  UMOV UR20, UR36 ;  /* 0x0000002400147c82 */ /* 0x000fe20008000000 */
[----:B------:R-:W-:Y:S01]  /*1c40*/  UMOV UR12, UR36 ;  /* 0x00000024000c7c82 */ /* 0x000fe20008000000 */
[----:B------:R-:W-:Y:S01]  /*1c50*/  UMOV UR9, UR17 ;  /* 0x0000001100097c82 */ /* 0x000fe20008000000 */
[----:B------:R-:W-:Y:S01]  /*1c60*/  UMOV UR10, UR18 ;  /* 0x00000012000a7c82 */ /* 0x000fe20008000000 */
[----:B------:R1:W-:Y:S01]  /*1c70*/  UTMALDG.3D [UR16], [UR30], desc[UR26] ;  /* 0x00001a101e0075b4 */ /* 0x0003e20008011000 */
[----:B------:R-:W-:Y:S01]  /*1c80*/  UIADD3 UR24, UPT, UPT, UR24, 0x1, URZ ;  /* 0x0000000118187890 */ /* 0x000fe2000fffe0ff */
[----:B------:R-:W-:-:S03]  /*1c90*/  UMOV UR25, UR6 ;  /* 0x0000000600197c82 */ /* 0x000fc60008000000 */
[----:B------:R-:W-:Y:S01]  /*1ca0*/  UISETP.NE.AND UP0, UPT, UR24, UR21, UPT ;  /* 0x000000151800728c */ /* 0x000fe2000bf05270 */
[----:B------:R1:W-:Y:S08]  /*1cb0*/  UTMALDG.3D [UR8], [UR28], desc[UR26] ;  /* 0x00001a081c0075b4 */ /* 0x0003f00008011000 */
[----:B------:R-:W-:Y:S05]  /*1cc0*/  BRA.U UP0, `(.L_x_31) ;  /* 0xfffffffd005c7547 */ /* 0x000fea000b83ffff */
.L_x_26:
[C---:B-1----:R-:W-:Y:S01]  /*1cd0*/  LEA R2, R14.reuse, UR4, 0x3 ;  /* 0x000000040e027c11 */ /* 0x042fe2000f8e18ff */
[----:B------:R-:W-:Y:S01]  /*1ce0*/  NOP ;  /* 0x0000000000007918 */ /* 0x000fe20000000000 */
[----:B--2---:R-:W-:Y:S02]  /*1cf0*/  SHF.L.U32 R3, R13, 0x1f, RZ ;  /* 0x0000001f0d037819 */ /* 0x004fe400000006ff */
[----:B------:R-:W-:Y:S02]  /*1d00*/  LEA R4, R14, UR4, 0x4 ;  /* 0x000000040e047c11 */ /* 0x000fe4000f8e20ff */
[----:B------:R-:W1:Y:S02]  /*1d10*/  SYNCS.PHASECHK.TRANS64.TRYWAIT P0, [R2+URZ+0xc0], R3 ;  /* 0x0000c003020075a7 */ /* 0x000e6400080011ff */
[----:B-1----:R-:W-:Y:S05]  /*1d20*/  @!P0 BRA `(.L_x_32) ;  /* 0x00000094001c8947 */ /* 0x002fea0003800000 */
.L_x_132:
[----:B------:R-:W2:Y:S01]  /*1d30*/  LDS.128 R4, [R4+0x130] ;  /* 0x0001300004047984 */ /* 0x000ea20000000c00 */
[----:B---3--:R-:W-:Y:S01]  /*1d40*/  ISETP.GE.AND P0, PT, R72, 0x1, PT ;  /* 0x000000014800780c */ /* 0x008fe20003f06270 */
[----:B-1----:R-:W-:Y:S01]  /*1d50*/  VIADD R2, R2, 0xd0 ;  /* 0x000000d002027836 */ /* 0x002fe20000000000 */
[----:B------:R-:W-:Y:S01]  /*1d60*/  @!PT LDS RZ, [RZ] ;  /* 0x00000000fffff984 */ /* 0x000fe20000000800 */
[----:B------:R-:W-:Y:S01]  /*1d70*/  @!PT LDS RZ, [RZ] ;  /* 0x00000000fffff984 */ /* 0x000fe20000000800 */
[----:B------:R-:W-:Y:S01]  /*1d80*/  @!PT LDS RZ, [RZ] ;  /* 0x00000000fffff984 */ /* 0x000fe20000000800 */
[----:B------:R-:W-:Y:S01]  /*1d90*/  @!PT LDS RZ, [RZ] ;  /* 0x00000000fffff984 */ /* 0x000fe20000000800 */
[----:B------:R1:W-:Y:S06]  /*1da0*/  MEMBAR.ALL.CTA ;  /* 0x0000000000007992 */ /* 0x0003ec0000008000 */
[----:B-1----:R-:W1:Y:S01]  /*1db0*/  FENCE.VIEW.ASYNC.S ;  /* 0x00000000000073c6 */ /* 0x002e620000000000 */
[----:B------:R-:W-:-:S04]  /*1dc0*/  PRMT R2, RZ, 0x654, R2 ;  /* 0x00000654ff027816 */ /* 0x000fc80000000002 */
[----:B-1----:R1:W-:Y:S01]  /*1dd0*/  SYNCS.ARRIVE.TRANS64.RED.A1T0 RZ, [R2+URZ], RZ ;  /* 0x000000ff02ff79a7 */ /* 0x0023e200081004ff */
[----:B--2---:R-:W-:-:S13]  /*1de0*/  LOP3.LUT P2, RZ, R6, 0x1, RZ, 0xc0, !PT ;  /* 0x0000000106ff7812 */ /* 0x004fda000784c0ff */
[----:B------:R-:W-:Y:S01]  /*1df0*/  @P2 SHF.R.U32.HI R3, RZ, 0x10, R5 ;  /* 0x00000010ff032819 */ /* 0x000fe20000011605 */
[----:B------:R-:W-:Y:S01]  /*1e00*/  VOTEU.ANY UP0, P2 ;  /* 0x0000000000ff7886 */ /* 0x000fe20001000100 */
[----:B------:R-:W-:Y:S02]  /*1e10*/  @P2 MOV R11, R4 ;  /* 0x00000004000b2202 */ /* 0x000fe40000000f00 */
[----:B------:R-:W-:Y:S02]  /*1e20*/  @P2 R2UR.BROADCAST UR8, R3 ;  /* 0x00000000030822ca */ /* 0x000fe400008e0000 */
[----:B------:R-:W-:-:S11]  /*1e30*/  @P2 LOP3.LUT R8, R5, 0xffff, RZ, 0xc0, !PT ;  /* 0x0000ffff05082812 */ /* 0x000fd600078ec0ff */
[----:B------:R-:W-:Y:S01]  /*1e40*/  @UP0 UMOV UR36, UR8 ;  /* 0x0000000800240c82 */ /* 0x000fe20008000000 */
[----:B-1----:R-:W-:Y:S05]  /*1e50*/  @!P0 BRA `(.L_x_33) ;  /* 0x0000000000b88947 */ /* 0x002fea0003800000 */
[----:B------:R-:W4:Y:S01]  /*1e60*/  LDC.64 R4, c[0x0][0xb18] ;  /* 0x0002c600ff047b82 */ /* 0x000f220000000a00 */
[----:B------:R-:W-:-:S07]  /*1e70*/  ISETP.NE.AND P3, PT, R72, 0x1, PT ;  /* 0x000000014800780c */ /* 0x000fce0003f65270 */
[----:B------:R-:W1:Y:S08]  /*1e80*/  LDC.64 R6, c[0x0][0xb10] ;  /* 0x0002c400ff067b82 */ /* 0x000e700000000a00 */
[----:B------:R-:W2:Y:S08]  /*1e90*/  LDC R16, c[0x0][0xb20] ;  /* 0x0002c800ff107b82 */ /* 0x000eb00000000800 */
[----:B------:R-:W3:Y:S01]  /*1ea0*/  LDC R18, c[0x0][0xb0c] ;  /* 0x0002c300ff127b82 */ /* 0x000ee20000000800 */
[----:B----4-:R-:W-:Y:S01]  /*1eb0*/  IMAD.HI.U32 R17, R0, R5, RZ ;  /* 0x0000000500117227 */ /* 0x010fe200078e00ff */
[----:B------:R-:W-:-:S03]  /*1ec0*/  ISETP.NE.AND P0, PT, R4, 0x1, PT ;  /* 0x000000010400780c */ /* 0x000fc60003f05270 */
[----:B------:R-:W-:-:S03]  /*1ed0*/  IMAD.HI.U32 R5, R8, R5, RZ ;  /* 0x0000000508057227 */ /* 0x000fc600078e00ff */
[----:B------:R-:W4:Y:S01]  /*1ee0*/  LDC.64 R2, c[0x0][0xb28] ;  /* 0x0002ca00ff027b82 */ /* 0x000f220000000a00 */
[----:B-1----:R-:W-:-:S04]  /*1ef0*/  IMAD.HI.U32 R20, R9, R6, RZ ;  /* 0x0000000609147227 */ /* 0x002fc800078e00ff */
[----:B------:R-:W-:Y:S01]  /*1f00*/  IMAD.HI.U32 R22, R11, R6, RZ ;  /* 0x000000060b167227 */ /* 0x000fe200078e00ff */
[----:B------:R-:W-:Y:S02]  /*1f10*/  SHF.R.U32.HI R20, RZ, R7, R20 ;  /* 0x00000007ff147219 */ /* 0x000fe40000011614 */
[-C--:B--2---:R-:W-:Y:S02]  /*1f20*/  SHF.R.U32.HI R17, RZ, R16.reuse, R17 ;  /* 0x00000010ff117219 */ /* 0x084fe40000011611 */
[----:B------:R-:W-:Y:S02]  /*1f30*/  SHF.R.U32.HI R5, RZ, R16, R5 ;  /* 0x00000010ff057219 */ /* 0x000fe40000011605 */
[----:B------:R-:W-:Y:S02]  /*1f40*/  SEL R17, R0, R17, !P0 ;  /* 0x0000001100117207 */ /* 0x000fe40004000000 */
[----:B------:R-:W-:Y:S02]  /*1f50*/  SHF.R.U32.HI R22, RZ, R7, R22 ;  /* 0x00000007ff167219 */ /* 0x000fe40000011616 */
[----:B---3--:R-:W-:-:S02]  /*1f60*/  ISETP.NE.AND P1, PT, R18, 0x1, PT ;  /* 0x000000011200780c */ /* 0x008fc40003f25270 */
[----:B------:R-:W-:Y:S02]  /*1f70*/  SEL R5, R8, R5, !P0 ;  /* 0x0000000508057207 */ /* 0x000fe40004000000 */
[----:B------:R-:W-:Y:S02]  /*1f80*/  SEL R19, R9, R20, !P1 ;  /* 0x0000001409137207 */ /* 0x000fe40004800000 */
[----:B------:R-:W-:Y:S01]  /*1f90*/  SEL R7, R11, R22, !P1 ;  /* 0x000000160b077207 */ /* 0x000fe20004800000 */
[----:B----4-:R-:W-:-:S04]  /*1fa0*/  IMAD.HI.U32 R20, R17, R2, RZ ;  /* 0x0000000211147227 */ /* 0x010fc800078e00ff */
[----:B------:R-:W-:Y:S01]  /*1fb0*/  IMAD.HI.U32 R6, R19, R2, RZ ;  /* 0x0000000213067227 */ /* 0x000fe200078e00ff */
[----:B------:R-:W-:-:S04]  /*1fc0*/  @P3 SHF.R.U32.HI R17, RZ, R3, R20 ;  /* 0x00000003ff113219 */ /* 0x000fc80000011614 */
[----:B------:R-:W-:Y:S01]  /*1fd0*/  @P3 SHF.R.U32.HI R19, RZ, R3, R6 ;  /* 0x00000003ff133219 */ /* 0x000fe20000011606 */
[----:B------:R-:W-:-:S04]  /*1fe0*/  IMAD R17, R72, R17, RZ ;  /* 0x0000001148117224 */ /* 0x000fc800078e02ff */
[----:B------:R-:W-:Y:S01]  /*1ff0*/  IMAD R6, R72, R19, RZ ;  /* 0x0000001348067224 */ /* 0x000fe200078e02ff */
[C---:B------:R-:W-:Y:S02]  /*2000*/  ISETP.GE.AND P0, PT, R5.reuse, R17, PT ;  /* 0x000000110500720c */ /* 0x040fe40003f06270 */
[----:B------:R-:W-:Y:S02]  /*2010*/  IADD3 R17, PT, PT, -R5, RZ, RZ ;  /* 0x000000ff05117210 */ /* 0x000fe40007ffe1ff */
[----:B------:R-:W-:Y:S01]  /*2020*/  ISETP.GE.OR P0, PT, R7, R6, P0 ;  /* 0x000000060700720c */ /* 0x000fe20000706670 */
[----:B------:R-:W-:-:S04]  /*2030*/  IMAD.HI.U32 R6, R5, R2, RZ ;  /* 0x0000000205067227 */ /* 0x000fc800078e00ff */
[----:B------:R-:W-:Y:S01]  /*2040*/  IMAD R8, R4, R17, R8 ;  /* 0x0000001104087224 */ /* 0x000fe200078e0208 */
[----:B------:R-:W-:-:S04]  /*2050*/  SHF.R.U32.HI R6, RZ, R3, R6 ;  /* 0x00000003ff067219 */ /* 0x000fc80000011606 */
[----:B------:R-:W-:-:S03]  /*2060*/  SEL R6, R5, R6, !P3 ;  /* 0x0000000605067207 */ /* 0x000fc60005800000 */
[----:B------:R-:W-:-:S04]  /*2070*/  @!P0 IMAD.HI.U32 R16, R7, R2, RZ ;  /* 0x0000000207108227 */ /* 0x000fc800078e00ff */
[----:B------:R-:W-:Y:S01]  /*2080*/  IMAD.MOV R2, RZ, RZ, -R6 ;  /* 0x000000ffff027224 */ /* 0x000fe200078e0a06 */
[----:B------:R-:W-:-:S03]  /*2090*/  @!P0 SHF.R.U32.HI R16, RZ, R3, R16 ;  /* 0x00000003ff108219 */ /* 0x000fc60000011610 */
[----:B------:R-:W-:Y:S01]  /*20a0*/  IMAD R2, R72, R2, R5 ;  /* 0x0000000248027224 */ /* 0x000fe200078e0205 */
        /* <DEDUP_REMOVED lines=9> */
.L_x_33:
[----:B------:R-:W1:Y:S02]  /*2140*/  LDCU UR8, c[0x0][0xb30] ;  /* 0x00016600ff0877ac */ /* 0x000e640008000800 */
[----:B-1----:R-:W-:-:S09]  /*2150*/  UISETP.NE.AND UP0, UPT, UR8, 0x1, UPT ;  /* 0x000000010800788c */ /* 0x002fd2000bf05270 */
[----:B------:R-:W-:Y:S05]  /*2160*/  BRA.U UP0, `(.L_x_34) ;  /* 0x0000000100407547 */ /* 0x000fea000b800000 */
[----:B------:R-:W1:Y:S08]  /*2170*/  LDC.64 R4, c[0x0][0xb10] ;  /* 0x0002c400ff047b82 */ /* 0x000e700000000a00 */
[----:B------:R-:W2:Y:S08]  /*2180*/  LDC.64 R2, c[0x0][0xb18] ;  /* 0x0002c600ff027b82 */ /* 0x000eb00000000a00 */
[----:B------:R-:W3:Y:S08]  /*2190*/  LDC R6, c[0x0][0xb20] ;  /* 0x0002c800ff067b82 */ /* 0x000ef00000000800 */
[----:B------:R-:W4:Y:S01]  /*21a0*/  LDC R16, c[0x0][0xb0c] ;  /* 0x0002c300ff107b82 */ /* 0x000f220000000800 */
[----:B-1----:R-:W-:-:S05]  /*21b0*/  IMAD.HI.U32 R4, R11, R4, RZ ;  /* 0x000000040b047227 */ /* 0x002fca00078e00ff */
[----:B------:R-:W-:Y:S01]  /*21c0*/  SHF.R.U32.HI R4, RZ, R5, R4 ;  /* 0x00000005ff047219 */ /* 0x000fe20000011604 */
[----:B--2---:R-:W-:Y:S01]  /*21d0*/  IMAD.HI.U32 R3, R8, R3, RZ ;  /* 0x0000000308037227 */ /* 0x004fe200078e00ff */
[----:B------:R-:W-:-:S04]  /*21e0*/  ISETP.NE.AND P0, PT, R2, 0x1, PT ;  /* 0x000000010200780c */ /* 0x000fc80003f05270 */
[----:B---3--:R-:W-:-:S04]  /*21f0*/  SHF.R.U32.HI R3, RZ, R6, R3 ;  /* 0x00000006ff037219 */ /* 0x008fc80000011603 */
[----:B------:R-:W-:Y:S02]  /*2200*/  SEL R3, R8, R3, !P0 ;  /* 0x0000000308037207 */ /* 0x000fe40004000000 */
[----:B----4-:R-:W-:-:S04]  /*2210*/  ISETP.NE.AND P1, PT, R16, 0x1, PT ;  /* 0x000000011000780c */ /* 0x010fc80003f25270 */
[----:B------:R-:W-:-:S05]  /*2220*/  SEL R4, R11, R4, !P1 ;  /* 0x000000040b047207 */ /* 0x000fca0004800000 */
[----:B------:R-:W-:Y:S02]  /*2230*/  IMAD.IADD R5, R3, 0x1, -R4 ;  /* 0x0000000103057824 */ /* 0x000fe400078e0a04 */
[----:B------:R-:W-:Y:S02]  /*2240*/  IMAD.IADD R3, R4, 0x1, -R3 ;  /* 0x0000000104037824 */ /* 0x000fe400078e0a03 */
[----:B------:R-:W-:Y:S02]  /*2250*/  IMAD R11, R5, R16, R11 ;  /* 0x00000010050b7224 */ /* 0x000fe400078e020b */
[----:B------:R-:W-:-:S07]  /*2260*/  IMAD R8, R3, R2, R8 ;  /* 0x0000000203087224 */ /* 0x000fce00078e0208 */
.L_x_34:
[----:B------:R-:W-:Y:S01]  /*2270*/  VIADD R14, R14, 0x1 ;  /* 0x000000010e0e7836 */ /* 0x000fe20000000000 */
[----:B------:R-:W-:Y:S01]  /*2280*/  PLOP3.LUT P1, PT, PT, PT, PT, 0x80, 0x8 ;  /* 0x000000000008781c */ /* 0x000fe20003f2f070 */
[----:B------:R-:W-:Y:S02]  /*2290*/  IMAD.IADD R21, R11, 0x1, R170 ;  /* 0x000000010b157824 */ /* 0x000fe400078e02aa */
[----:B------:R-:W-:Y:S01]  /*22a0*/  IMAD.IADD R20, R8, 0x1, R147 ;  /* 0x0000000108147824 */ /* 0x000fe200078e0293 */
[----:B------:R-:W-:-:S04]  /*22b0*/  ISETP.NE.AND P0, PT, R14, 0x2, PT ;  /* 0x000000020e00780c */ /* 0x000fc80003f05270 */
[----:B------:R-:W-:Y:S02]  /*22c0*/  SEL R2, RZ, 0x1, P0 ;  /* 0x00000001ff027807 */ /* 0x000fe40000000000 */
[----:B------:R-:W-:Y:S02]  /*22d0*/  SEL R14, R14, RZ, P0 ;  /* 0x000000ff0e0e7207 */ /* 0x000fe40000000000 */
[----:B------:R-:W-:Y:S01]  /*22e0*/  LOP3.LUT R13, R13, R2, RZ, 0x3c, !PT ;  /* 0x000000020d0d7212 */ /* 0x000fe200078e3cff */
[----:B------:R-:W-:Y:S06]  /*22f0*/  @P2 BRA `(.L_x_35) ;  /* 0xfffffff000982947 */ /* 0x000fec000383ffff */
[----:B------:R-:W-:Y:S01]  /*2300*/  UIADD3 UR4, UPT, UPT, UR4, 0x38, URZ ;  /* 0x0000003804047890 */ /* 0x000fe2000fffe0ff */
[----:B------:R-:W-:-:S03]  /*2310*/  SHF.L.U32 R3, R15, 0x1f, RZ ;  /* 0x0000001f0f037819 */ /* 0x000fc600000006ff */
[----:B------:R-:W-:-:S09]  /*2320*/  ULEA UR5, UR6, UR4, 0x3 ;  /* 0x0000000406057291 */ /* 0x000fd2000f8e18ff */
[----:B------:R-:W1:Y:S02]  /*2330*/  SYNCS.PHASECHK.TRANS64.TRYWAIT P0, [UR5], R3 ;  /* 0x00000003ff0075a7 */ /* 0x000e640008001105 */
[----:B-1----:R-:W-:Y:S05]  /*2340*/  @!P0 BRA `(.L_x_36) ;  /* 0x0000008c00a88947 */ /* 0x002fea0003800000 */
.L_x_134:
[----:B------:R-:W-:-:S04]  /*2350*/  UIADD3 UR6, UPT, UPT, UR6, 0x1, URZ ;  /* 0x0000000106067890 */ /* 0x000fc8000fffe0ff */
[----:B------:R-:W-:-:S04]  /*2360*/  UISETP.NE.AND UP0, UPT, UR6, 0x7, UPT ;  /* 0x000000070600788c */ /* 0x000fc8000bf05270 */
[----:B------:R-:W-:Y:S02]  /*2370*/  USEL UR7, URZ, 0x1, UP0 ;  /* 0x00000001ff077887 */ /* 0x000fe40008000000 */
[----:B------:R-:W-:-:S04]  /*2380*/  USEL UR6, UR6, URZ, UP0 ;  /* 0x000000ff06067287 */ /* 0x000fc80008000000 */
[----:B------:R-:W-:Y:S01]  /*2390*/  ULEA UR5, UR6, UR4, 0x3 ;  /* 0x0000000406057291 */ /* 0x000fe2000f8e18ff */
[----:B------:R-:W-:-:S04]  /*23a0*/  LOP3.LUT R2, R15, UR7, RZ, 0x3c, !PT ;  /* 0x000000070f027c12 */ /* 0x000fc8000f8e3cff */
[----:B-1----:R-:W-:-:S04]  /*23b0*/  SHF.L.U32 R3, R2, 0x1f, RZ ;  /* 0x0000001f02037819 */ /* 0x002fc800000006ff */
[----:B------:R-:W1:Y:S02]  /*23c0*/  SYNCS.PHASECHK.TRANS64.TRYWAIT P0, [UR5], R3 ;  /* 0x00000003ff0075a7 */ /* 0x000e640008001105 */
[----:B-1----:R-:W-:Y:S05]  /*23d0*/  @!P0 BRA `(.L_x_37) ;  /* 0x0000008c009c8947 */ /* 0x002fea0003800000 */
.L_x_136:
        /* <DEDUP_REMOVED lines=9> */
.L_x_138:
        /* <DEDUP_REMOVED lines=9> */
.L_x_140:
        /* <DEDUP_REMOVED lines=9> */
.L_x_142:
        /* <DEDUP_REMOVED lines=9> */
.L_x_144:
[----:B------:R-:W-:-:S04]  /*2620*/  UIADD3 UR6, UPT, UPT, UR6, 0x1, URZ ;  /* 0x0000000106067890 */ /* 0x000fc8000fffe0ff */
[----:B------:R-:W-:-:S04]  /*2630*/  UISETP.NE.AND UP0, UPT, UR6, 0x7, UPT ;  /* 0x000000070600788c */ /* 0x000fc8000bf05270 */
[----:B------:R-:W-:Y:S02]  /*2640*/  USEL UR5, URZ, 0x1, UP0 ;  /* 0x00000001ff057887 */ /* 0x000fe40008000000 */
[----:B------:R-:W-:-:S04]  /*2650*/  USEL UR6, UR6, URZ, UP0 ;  /* 0x000000ff06067287 */ /* 0x000fc80008000000 */
[----:B------:R-:W-:Y:S01]  /*2660*/  ULEA UR6, UR6, UR4, 0x3 ;  /* 0x0000000406067291 */ /* 0x000fe2000f8e18ff */
[----:B-1----:R-:W-:-:S04]  /*2670*/  LOP3.LUT R3, R2, UR5, RZ, 0x3c, !PT ;  /* 0x0000000502037c12 */ /* 0x002fc8000f8e3cff */
[----:B------:R-:W-:Y:S01]  /*2680*/  SHF.L.U32 R3, R3, 0x1f, RZ ;  /* 0x0000001f03037819 */ /* 0x000fe200000006ff */
[----:B----4-:R-:W-:-:S07]  /*2690*/  IMAD.U32 R0, RZ, RZ, UR6 ;  /* 0x00000006ff007e24 */ /* 0x010fce000f8e00ff */
.L_x_42:
[----:B-1----:R1:W2:Y:S02]  /*26a0*/  SYNCS.PHASECHK.TRANS64.TRYWAIT P0, [R0+URZ], R3 ;  /* 0x00000003000075a7 */ /* 0x0022a400080011ff */
[----:B--2---:R-:W-:Y:S05]  /*26b0*/  @!P0 NANOSLEEP.SYNCS 0x989680 ;  /* 0x009896800000895d */ /* 0x004fea0003900000 */
[----:B------:R-:W2:Y:S02]  /*26c0*/  @!P0 SYNCS.PHASECHK.TRANS64 P0, [R0+URZ], R3 ;  /* 0x00000003000085a7 */ /* 0x000ea400080010ff */
[----:B--2---:R-:W-:Y:S05]  /*26d0*/  @P0 EXIT ;  /* 0x000000000000094d */ /* 0x004fea0003800000 */
[----:B------:R-:W-:Y:S05]  /*26e0*/  BRA `(.L_x_42) ;  /* 0xfffffffc00ec7947 */ /* 0x000fea000383ffff */
.L_x_17:
[----:B------:R-:W-:-:S04]  /*26f0*/  UISETP.NE.AND UP1, UPT, UR37, URZ, UPT ;  /* 0x000000ff2500728c */ /* 0x000fc8000bf25270 */
[----:B------:R-:W-:-:S09]  /*2700*/  UISETP.NE.OR UP1, UPT, UR8, 0x1, UP1 ;  /* 0x000000010800788c */ /* 0x000fd20008f25670 */
[----:B------:R-:W-:Y:S05]  /*2710*/  BRA.U UP1, `(.L_x_43) ;  /* 0x0000000501487547 */ /* 0x000fea000b800000 */
[----:B------:R-:W-:Y:S01]  /*2720*/  ISETP.NE.AND P2, PT, R2, RZ, PT ;  /* 0x000000ff0200720c */ /* 0x000fe20003f45270 */
[----:B------:R-:W-:Y:S01]  /*2730*/  IMAD.MOV.U32 R12, RZ, RZ, 0x1 ;  /* 0x00000001ff0c7424 */ /* 0x000fe200078e00ff */
[----:B------:R-:W-:Y:S02]  /*2740*/  CS2R R10, SRZ ;  /* 0x00000000000a7805 */ /* 0x000fe4000001ff00 */
[----:B------:R-:W-:Y:S01]  /*2750*/  CS2R R8, SRZ ;  /* 0x0000000000087805 */ /* 0x000fe2000001ff00 */
[----:B------:R-:W-:Y:S01]  /*2760*/  UMOV UR4, 0x400 ;  /* 0x0000040000047882 */ /* 0x000fe20000000000 */
[----:B------:R-:W-:Y:S01]  /*2770*/  UMOV UR6, URZ ;  /* 0x000000ff00067c82 */ /* 0x000fe20008000000 */
[----:B------:R-:W-:-:S12]  /*2780*/  ULEA UR37, UR37, UR4, 0x18 ;  /* 0x0000000425257291 */ /* 0x000fd8000f8ec0ff */
.L_x_47:
[----:B------:R-:W-:Y:S02]  /*2790*/  LEA R0, R8, UR37, 0x3 ;  /* 0x0000002508007c11 */ /* 0x000fe4000f8e18ff */
[----:B------:R-:W-:-:S03]  /*27a0*/  SHF.L.U32 R5, R9, 0x1f, RZ ;  /* 0x0000001f09057819 */ /* 0x000fc600000006ff */
[----:B------:R-:W-:Y:S01]  /*27b0*/  VIADD R4, R0, 0x110 ;  /* 0x0000011000047836 */ /* 0x000fe20000000000 */
[----:B------:R-:W1:Y:S02]  /*27c0*/  SYNCS.PHASECHK.TRANS64.TRYWAIT P0, [R0+URZ+0x100], R5 ;  /* 0x00010005000075a7 */ /* 0x000e6400080011ff */
[----:B-1----:R-:W-:Y:S05]  /*27d0*/  @!P0 BRA `(.L_x_44) ;  /* 0x0000008c00148947 */ /* 0x002fea0003800000 */
.L_x_145:
[----:B------:R-:W-:Y:S01]  /*27e0*/  ULEA UR5, UR6, UR37, 0x3 ;  /* 0x0000002506057291 */ /* 0x000fe2000f8e18ff */
[----:B------:R-:W-:Y:S02]  /*27f0*/  PRMT R4, RZ, 0x654, R4 ;  /* 0x00000654ff047816 */ /* 0x000fe40000000004 */
[----:B-1----:R-:W-:Y:S01]  /*2800*/  SHF.L.U32 R5, R12, 0x1f, RZ ;  /* 0x0000001f0c057819 */ /* 0x002fe200000006ff */
[----:B------:R-:W-:Y:S01]  /*2810*/  UIADD3 UR4, UPT, UPT, UR5, 0xc0, URZ ;  /* 0x000000c005047890 */ /* 0x000fe2000fffe0ff */
[----:B------:R1:W-:Y:S05]  /*2820*/  SYNCS.ARRIVE.TRANS64.RED.A1T0 RZ, [R4+URZ], RZ ;  /* 0x000000ff04ff79a7 */ /* 0x0003ea00081004ff */
[----:B------:R-:W-:Y:S01]  /*2830*/  IMAD.U32 R7, RZ, RZ, UR4 ;  /* 0x00000004ff077e24 */ /* 0x000fe2000f8e00ff */
[----:B------:R-:W2:Y:S04]  /*2840*/  SYNCS.PHASECHK.TRANS64.TRYWAIT P0, [UR5+0xd0], R5 ;  /* 0x0000d005ff0075a7 */ /* 0x000ea80008001105 */
[----:B------:R-:W-:Y:S01]  /*2850*/  PRMT R6, R2, 0x654, R7 ;  /* 0x0000065402067816 */ /* 0x000fe20000000007 */
[----:B-1----:R-:W-:Y:S01]  /*2860*/  @!P2 IMAD.MOV.U32 R4, RZ, RZ, 0x10 ;  /* 0x00000010ff04a424 */ /* 0x002fe200078e00ff */
[----:B--2---:R-:W-:Y:S06]  /*2870*/  @!P0 BRA `(.L_x_45) ;  /* 0x0000008c00008947 */ /* 0x004fec0003800000 */
.L_x_147:
[----:B------:R-:W-:Y:S01]  /*2880*/  ULEA UR4, UR6, UR37, 0x4 ;  /* 0x0000002506047291 */ /* 0x000fe2000f8e20ff */
[----:B------:R-:W-:Y:S01]  /*2890*/  SEL R3, R6, R3, !P2 ;  /* 0x0000000306037207 */ /* 0x000fe20005000000 */
[----:B------:R-:W-:Y:S01]  /*28a0*/  UIADD3 UR5, UPT, UPT, UR5, 0xc0, URZ ;  /* 0x000000c005057890 */ /* 0x000fe2000fffe0ff */
[----:B-1----:R-:W-:Y:S01]  /*28b0*/  LEA R0, R11, UR37, 0x3 ;  /* 0x000000250b007c11 */ /* 0x002fe2000f8e18ff */
[----:B------:R-:W-:Y:S01]  /*28c0*/  UIADD3 UR4, UPT, UPT, UR4, 0x130, URZ ;  /* 0x0000013004047890 */ /* 0x000fe2000fffe0ff */
[----:B------:R-:W-:Y:S01]  /*28d0*/  SHF.L.U32 R5, R10, 0x1f, RZ ;  /* 0x0000001f0a057819 */ /* 0x000fe200000006ff */
[----:B------:R1:W-:Y:S01]  /*28e0*/  @!P2 SYNCS.ARRIVE.TRANS64.RED RZ, [R3+URZ], R4 ;  /* 0x0000000403ffa9a7 */ /* 0x0003e200080004ff */
[----:B------:R-:W-:Y:S01]  /*28f0*/  UIADD3 UR6, UPT, UPT, UR6, 0x1, URZ ;  /* 0x0000000106067890 */ /* 0x000fe2000fffe0ff */
[----:B------:R-:W-:-:S03]  /*2900*/  VIADD R8, R8, 0x1 ;  /* 0x0000000108087836 */ /* 0x000fc60000000000 */
[----:B------:R-:W-:Y:S02]  /*2910*/  UISETP.NE.AND UP0, UPT, UR6, 0x2, UPT ;  /* 0x000000020600788c */ /* 0x000fe4000bf05270 */
[----:B------:R-:W-:Y:S06]  /*2920*/  UGETNEXTWORKID.BROADCAST [UR4], [UR5] ;  /* 0x00000000040073ca */ /* 0x000fec0008000100 */
[----:B------:R-:W-:Y:S01]  /*2930*/  USEL UR4, URZ, 0x1, UP0 ;  /* 0x00000001ff047887 */ /* 0x000fe20008000000 */
[----:B------:R-:W-:Y:S01]  /*2940*/  ISETP.NE.AND P0, PT, R8, 0x2, PT ;  /* 0x000000020800780c */ /* 0x000fe20003f05270 */
[----:B------:R-:W-:Y:S01]  /*2950*/  USEL UR6, UR6, URZ, UP0 ;  /* 0x000000ff06067287 */ /* 0x000fe20008000000 */
[----:B------:R-:W2:Y:S03]  /*2960*/  SYNCS.PHASECHK.TRANS64.TRYWAIT P1, [R0+URZ+0xc0], R5 ;  /* 0x0000c005000075a7 */ /* 0x000ea600080211ff */
[----:B------:R-:W-:Y:S01]  /*2970*/  LOP3.LUT R12, R12, UR4, RZ, 0x3c, !PT ;  /* 0x000000040c0c7c12 */ /* 0x000fe2000f8e3cff */
[----:B-12---:R-:W-:Y:S07]  /*2980*/  @!P1 BRA `(.L_x_46) ;  /* 0x0000008800d49947 */ /* 0x006fee0003800000 */
.L_x_148:
[C---:B------:R-:W-:Y:S01]  /*2990*/  LEA R4, R11.reuse, UR37, 0x4 ;  /* 0x000000250b047c11 */ /* 0x040fe2000f8e20ff */
[----:B-1----:R-:W-:Y:S01]  /*29a0*/  VIADD R0, R0, 0xd0 ;  /* 0x000000d000007836 */ /* 0x002fe20000000000 */
[----:B------:R-:W-:Y:S01]  /*29b0*/  SEL R8, R8, RZ, P0 ;  /* 0x000000ff08087207 */ /* 0x000fe20000000000 */
[----:B------:R-:W-:-:S03]  /*29c0*/  VIADD R11, R11, 0x1 ;  /* 0x000000010b0b7836 */ /* 0x000fc60000000000 */
[----:B------:R-:W1:Y:S01]  /*29d0*/  LDS.128 R4, [R4+0x130] ;  /* 0x0001300004047984 */ /* 0x000e620000000c00 */
[----:B------:R-:W-:Y:S02]  /*29e0*/  PRMT R0, RZ, 0x654, R0 ;  /* 0x00000654ff007816 */ /* 0x000fe40000000000 */
[C---:B------:R-:W-:Y:S01]  /*29f0*/  ISETP.NE.AND P1, PT, R11.reuse, 0x2, PT ;  /* 0x000000020b00780c */ /* 0x040fe20003f25270 */
[----:B------:R-:W-:Y:S01]  /*2a00*/  @!PT LDS RZ, [RZ] ;  /* 0x00000000fffff984 */ /* 0x000fe20000000800 */
[----:B------:R-:W-:Y:S01]  /*2a10*/  @!PT LDS RZ, [RZ] ;  /* 0x00000000fffff984 */ /* 0x000fe20000000800 */
[----:B------:R-:W-:Y:S01]  /*2a20*/  @!PT LDS RZ, [RZ] ;  /* 0x00000000fffff984 */ /* 0x000fe20000000800 */
[----:B------:R-:W-:Y:S01]  /*2a30*/  @!PT LDS RZ, [RZ] ;  /* 0x00000000fffff984 */ /* 0x000fe20000000800 */
[----:B------:R2:W-:Y:S06]  /*2a40*/  MEMBAR.ALL.CTA ;  /* 0x0000000000007992 */ /* 0x0005ec0000008000 */
[----:B--2---:R-:W2:Y:S01]  /*2a50*/  FENCE.VIEW.ASYNC.S ;  /* 0x00000000000073c6 */ /* 0x004ea20000000000 */
[----:B------:R-:W-:Y:S01]  /*2a60*/  SEL R11, R11, RZ, P1 ;  /* 0x000000ff0b0b7207 */ /* 0x000fe20000800000 */
[----:B--2---:R2:W-:Y:S01]  /*2a70*/  SYNCS.ARRIVE.TRANS64.RED.A1T0 RZ, [R0+URZ], RZ ;  /* 0x000000ff00ff79a7 */ /* 0x0045e200081004ff */
[----:B-1----:R-:W-:-:S02]  /*2a80*/  LOP3.LUT P3, RZ, R6, 0x1, RZ, 0xc0, !PT ;  /* 0x0000000106ff7812 */ /* 0x002fc4000786c0ff */
[----:B------:R-:W-:-:S04]  /*2a90*/  SEL R5, RZ, 0x1, P1 ;  /* 0x00000001ff057807 */ /* 0x000fc80000800000 */
[----:B------:R-:W-:Y:S02]  /*2aa0*/  LOP3.LUT R10, R10, R5, RZ, 0x3c, !PT ;  /* 0x000000050a0a7212 */ /* 0x000fe400078e3cff */
[----:B--2---:R-:W-:-:S04]  /*2ab0*/  SEL R0, RZ, 0x1, P0 ;  /* 0x00000001ff007807 */ /* 0x004fc80000000000 */
[----:B------:R-:W-:Y:S01]  /*2ac0*/  LOP3.LUT R9, R9, R0, RZ, 0x3c, !PT ;  /* 0x0000000009097212 */ /* 0x000fe200078e3cff */
[----:B------:R-:W-:Y:S06]  /*2ad0*/  @P3 BRA `(.L_x_47) ;  /* 0xfffffffc002c3947 */ /* 0x000fec000383ffff */
[----:B------:R-:W-:Y:S01]  /*2ae0*/  ULEA UR5, UR6, UR37, 0x3 ;  /* 0x0000002506057291 */ /* 0x000fe2000f8e18ff */
[----:B------:R-:W-:-:S08]  /*2af0*/  SHF.L.U32 R3, R12, 0x1f, RZ ;  /* 0x0000001f0c037819 */ /* 0x000fd000000006ff */
[----:B------:R-:W1:Y:S02]  /*2b00*/  SYNCS.PHASECHK.TRANS64 P0, [UR5+0xd0], R3 ;  /* 0x0000d003ff0075a7 */ /* 0x000e640008001005 */
[----:B-1----:R-:W-:Y:S05]  /*2b10*/  @P0 BRA `(.L_x_48) ;  /* 0x0000000000080947 */ /* 0x002fea0003800000 */
[----:B------:R-:W1:Y:S02]  /*2b20*/  SYNCS.PHASECHK.TRANS64.TRYWAIT P0, [UR5+0xd0], R3 ;  /* 0x0000d003ff0075a7 */ /* 0x000e640008001105 */
[----:B-1----:R-:W-:Y:S05]  /*2b30*/  @!P0 BRA `(.L_x_49) ;  /* 0x00000088007c8947 */ /* 0x002fea0003800000 */
.L_x_48:
[----:B------:R-:W-:-:S04]  /*2b40*/  UIADD3 UR4, UPT, UPT, UR6, 0x1, URZ ;  /* 0x0000000106047890 */ /* 0x000fc8000fffe0ff */
[----:B------:R-:W-:-:S04]  /*2b50*/  UISETP.NE.AND UP0, UPT, UR4, 0x2, UPT ;  /* 0x000000020400788c */ /* 0x000fc8000bf05270 */
[----:B------:R-:W-:Y:S02]  /*2b60*/  USEL UR7, URZ, 0x1, UP0 ;  /* 0x00000001ff077887 */ /* 0x000fe40008000000 */
[----:B------:R-:W-:-:S04]  /*2b70*/  USEL UR4, UR4, URZ, UP0 ;  /* 0x000000ff04047287 */ /* 0x000fc80008000000 */
[----:B------:R-:W-:Y:S01]  /*2b80*/  ULEA UR4, UR4, UR37, 0x3 ;  /* 0x0000002504047291 */ /* 0x000fe2000f8e18ff */
[----:B-1----:R-:W-:-:S04]  /*2b90*/  LOP3.LUT R3, R12, UR7, RZ, 0x3c, !PT ;  /* 0x000000070c037c12 */ /* 0x002fc8000f8e3cff */
[----:B------:R-:W-:-:S04]  /*2ba0*/  SHF.L.U32 R0, R3, 0x1f, RZ ;  /* 0x0000001f03007819 */ /* 0x000fc800000006ff */
[----:B------:R-:W1:Y:S02]  /*2bb0*/  SYNCS.PHASECHK.TRANS64 P0, [UR4+0xd0], R0 ;  /* 0x0000d000ff0075a7 */ /* 0x000e640008001004 */
[----:B-1----:R-:W-:Y:S05]  /*2bc0*/  @P0 EXIT ;  /* 0x000000000000094d */ /* 0x002fea0003800000 */
[----:B------:R-:W-:Y:S02]  /*2bd0*/  SHF.L.U32 R3, R3, 0x1f, RZ ;  /* 0x0000001f03037819 */ /* 0x000fe400000006ff */
[----:B------:R-:W-:-:S07]  /*2be0*/  MOV R0, UR4 ;  /* 0x0000000400007c02 */ /* 0x000fce0008000f00 */
.L_x_50:
[----:B-1----:R1:W2:Y:S02]  /*2bf0*/  SYNCS.PHASECHK.TRANS64.TRYWAIT P0, [R0+URZ+0xd0], R3 ;  /* 0x0000d003000075a7 */ /* 0x0022a400080011ff */
[----:B--2---:R-:W-:Y:S05]  /*2c00*/  @!P0 NANOSLEEP.SYNCS 0x989680 ;  /* 0x009896800000895d */ /* 0x004fea0003900000 */
[----:B------:R-:W2:Y:S02]  /*2c10*/  @!P0 SYNCS.PHASECHK.TRANS64 P0, [R0+URZ+0xd0], R3 ;  /* 0x0000d003000085a7 */ /* 0x000ea400080010ff */
[----:B--2---:R-:W-:Y:S05]  /*2c20*/  @P0 EXIT ;  /* 0x000000000000094d */ /* 0x004fea0003800000 */
[----:B------:R-:W-:Y:S05]  /*2c30*/  BRA `(.L_x_50) ;  /* 0xfffffffc00ec7947 */ /* 0x000fea000383ffff */
.L_x_43:
[----:B------:R-:W-:-:S09]  /*2c40*/  UISETP.NE.AND UP1, UPT, UR8, URZ, UPT ;  /* 0x000000ff0800728c */ /* 0x000fd2000bf25270 */
[----:B------:R-:W-:Y:S05]  /*2c50*/  BRA.U UP1, `(.L_x_51) ;  /* 0x0000000d01187547 */ /* 0x000fea000b800000 */
[----:B------:R-:W-:Y:S01]  /*2c60*/  UMOV UR4, 0x40 ;  /* 0x0000004000047882 */ /* 0x000fe20000000000 */
[----:B------:R-:W-:Y:S01]  /*2c70*/  NOP ;  /* 0x0000000000007918 */ /* 0x000fe20000000000 */
[----:B------:R-:W-:Y:S01]  /*2c80*/  ULEA UR4, UR37, UR4, 0x18 ;  /* 0x0000000425047291 */ /* 0x000fe2000f8ec0ff */
[----:B------:R-:W-:Y:S02]  /*2c90*/  UMOV UR5, 0x400 ;  /* 0x0000040000057882 */ /* 0x000fe40000000000 */
[----:B------:R-:W-:-:S06]  /*2ca0*/  ULEA UR37, UR37, UR5, 0x18 ;  /* 0x0000000525257291 */ /* 0x000fcc000f8ec0ff */
[----:B------:R-:W1:Y:S02]  /*2cb0*/  LDS.U8 R0, [UR4+0x1c] ;  /* 0x00001c04ff007984 */ /* 0x000e640008000000 */
[----:B-1----:R-:W-:-:S13]  /*2cc0*/  ISETP.NE.AND P0, PT, R0, RZ, PT ;  /* 0x000000ff0000720c */ /* 0x002fda0003f05270 */
[----:B------:R-:W-:Y:S05]  /*2cd0*/  @P0 BRA `(.L_x_52) ;  /* 0x0000000000580947 */ /* 0x000fea0003800000 */
[----:B------:R-:W-:-:S13]  /*2ce0*/  ELECT P0, URZ, PT ;  /* 0x0000000000ff782f */ /* 0x000fda0003800000 */
[----:B------:R-:W-:Y:S05]  /*2cf0*/  @!P0 BRA `(.L_x_53) ;  /* 0x0000000000608947 */ /* 0x000fea0003800000 */
[----:B------:R-:W-:Y:S01]  /*2d00*/  UMOV UR5, 0x10 ;  /* 0x0000001000057882 */ /* 0x000fe20000000000 */
[----:B------:R-:W-:Y:S01]  /*2d10*/  HFMA2 R0, -RZ, RZ, 0, 5.9604644775390625e-08 ;  /* 0x00000001ff007431 */ /* 0x000fe200000001ff */
[----:B------:R-:W-:-:S03]  /*2d20*/  MOV R2, 0xffff ;  /* 0x0000ffff00027802 */ /* 0x000fc60000000f00 */
[----:B------:R-:W-:Y:S04]  /*2d30*/  DEPBAR.LE SB1, 0x36 ;  /* 0x00009d800000791a */ /* 0x000fe80000000000 */
[----:B------:R-:W1:Y:S02]  /*2d40*/  UTCATOMSWS.FIND_AND_SET.ALIGN UP0, UR5, UR5 ;  /* 0x00000005000575e3 */ /* 0x000e640008000800 */
[----:B-1----:R-:W-:Y:S01]  /*2d50*/  MOV R3, UR5 ;  /* 0x0000000500037c02 */ /* 0x002fe20008000f00 */
[----:B------:R-:W-:Y:S06]  /*2d60*/  BRA.U UP0, `(.L_x_54) ;  /* 0x0000000100187547 */ /* 0x000fec000b800000 */
.L_x_55:
[----:B------:R-:W-:Y:S05]  /*2d70*/  NANOSLEEP 0x64 ;  /* 0x000000640000795d */ /* 0x000fea0003800000 */
[----:B------:R-:W-:-:S05]  /*2d80*/  UMOV UR5, 0x10 ;  /* 0x0000001000057882 */ /* 0x000fca0000000000 */
[----:B------:R-:W-:Y:S04]  /*2d90*/  DEPBAR.LE SB1, 0x36 ;  /* 0x00009d800000791a */ /* 0x000fe80000000000 */
[----:B------:R-:W1:Y:S02]  /*2da0*/  UTCATOMSWS.FIND_AND_SET.ALIGN UP0, UR5, UR5 ;  /* 0x00000005000575e3 */ /* 0x000e640008000800 */
[----:B-1----:R-:W-:Y:S01]  /*2db0*/  MOV R3, UR5 ;  /* 0x0000000500037c02 */ /* 0x002fe20008000f00 */
[----:B------:R-:W-:Y:S05]  /*2dc0*/  BRA.U !UP0, `(.L_x_55) ;  /* 0xfffffffd08e87547 */ /* 0x000fea000b83ffff */
.L_x_54:
[-C--:B------:R-:W-:Y:S02]  /*2dd0*/  SHF.L.U32 R2, R2, R3.reuse, RZ ;  /* 0x0000000302027219 */ /* 0x080fe400000006ff */
[----:B------:R-:W-:Y:S01]  /*2de0*/  SHF.L.U32 R0, R0, R3, RZ ;  /* 0x0000000300007219 */ /* 0x000fe200000006ff */
[----:B------:R-:W-:Y:S02]  /*2df0*/  IMAD.SHL.U32 R3, R3, 0x20, RZ ;  /* 0x0000002003037824 */ /* 0x000fe400078e00ff */
[----:B------:R1:W-:Y:S04]  /*2e00*/  ATOMS.OR RZ, [UR4+0x14], R2 ;  /* 0x00001402ffff798c */ /* 0x0003e8000b000004 */
[----:B------:R1:W-:Y:S04]  /*2e10*/  ATOMS.OR RZ, [UR4+0x18], R0 ;  /* 0x00001800ffff798c */ /* 0x0003e8000b000004 */
[----:B------:R1:W-:Y:S01]  /*2e20*/  STS [UR37+0x150], R3 ;  /* 0x00015003ff007988 */ /* 0x0003e20008000825 */
[----:B------:R-:W-:Y:S05]  /*2e30*/  BRA `(.L_x_53) ;  /* 0x0000000000107947 */ /* 0x000fea0003800000 */
.L_x_52:
[----:B------:R-:W-:Y:S02]  /*2e40*/  MOV R0, 0xffffffff ;  /* 0xffffffff00007802 */ /* 0x000fe40000000f00 */
[----:B------:R-:W-:-:S03]  /*2e50*/  MOV R2, 0x2e80 ;  /* 0x00002e8000027802 */ /* 0x000fc60000000f00 */
[----:B------:R1:W-:Y:S04]  /*2e60*/  STS [UR37+0x150], R0 ;  /* 0x00015000ff007988 */ /* 0x0003e80008000825 */
[----:B-1-3-5:R-:W-:Y:S05]  /*2e70*/  CALL.REL.NOINC `($__internal_1_$__cuda_sm10x_tcgen05_guardrail_trap_phase_invalid_during_alloc) ;  /* 0x0000008c00907944 */ /* 0x02afea0003c00000 */
.L_x_53:
[----:B------:R-:W-:Y:S05]  /*2e80*/  WARPSYNC.ALL ;  /* 0x0000000000007948 */ /* 0x000fea0003800000 */
[----:B------:R-:W2:Y:S01]  /*2e90*/  S2UR UR6, SR_CgaCtaId ;  /* 0x00000000000679c3 */ /* 0x000ea20000008800 */
[----:B------:R-:W-:Y:S01]  /*2ea0*/  UMOV UR4, 0x400 ;  /* 0x0000040000047882 */ /* 0x000fe20000000000 */
[----:B------:R-:W-:-:S06]  /*2eb0*/  NOP ;  /* 0x0000000000007918 */ /* 0x000fcc0000000000 */
[----:B------:R-:W-:Y:S06]  /*2ec0*/  BAR.ARV 0x6, 0xa0 ;  /* 0x0182800000007b1d */ /* 0x000fec0000002000 */
[----:B------:R-:W4:Y:S01]  /*2ed0*/  LDCU UR7, c[0x0][0x38c] ;  /* 0x00007180ff0777ac */ /* 0x000f220008000800 */
[----:B------:R-:W-:Y:S01]  /*2ee0*/  IMAD.MOV.U32 R11, RZ, RZ, 0x1 ;  /* 0x00000001ff0b7424 */ /* 0x000fe200078e00ff */
[----:B------:R-:W-:Y:S01]  /*2ef0*/  CS2R R8, SRZ ;  /* 0x0000000000087805 */ /* 0x000fe2000001ff00 */
[----:B------:R-:W-:Y:S01]  /*2f00*/  IMAD.MOV.U32 R10, RZ, RZ, RZ ;  /* 0x000000ffff0a7224 */ /* 0x000fe200078e00ff */
[----:B------:R-:W-:Y:S01]  /*2f10*/  UMOV UR18, URZ ;  /* 0x000000ff00127c82 */ /* 0x000fe20008000000 */
[----:B------:R-:W-:Y:S01]  /*2f20*/  UMOV UR17, URZ ;  /* 0x000000ff00117c82 */ /* 0x000fe20008000000 */
[----:B------:R-:W-:Y:S01]  /*2f30*/  UMOV UR20, 0x0 ;  /* 0x0000000000147882 */ /* 0x000fe20000000000 */
[----:B------:R-:W-:Y:S01]  /*2f40*/  UMOV UR21, 0x8400490 ;  /* 0x0840049000157882 */ /* 0x000fe20000000000 */
[----:B--2---:R-:W-:Y:S01]  /*2f50*/  ULEA UR6, UR6, UR4, 0x18 ;  /* 0x0000000406067291 */ /* 0x004fe2000f8ec0ff */
[----:B------:R-:W2:Y:S03]  /*2f60*/  LDCU UR4, c[0x0][0x38c] ;  /* 0x00007180ff0477ac */ /* 0x000ea60008000800 */
[----:B------:R-:W-:-:S02]  /*2f70*/  UIADD3 UR11, UPT, UPT, UR6, 0xc400, URZ ;  /* 0x0000c400060b7890 */ /* 0x000fc4000fffe0ff */
[----:B----4-:R-:W-:-:S03]  /*2f80*/  UIADD3 UR7, UPT, UPT, UR7, 0x1f, URZ ;  /* 0x0000001f07077890 */ /* 0x010fc6000fffe0ff */
[----:B-1----:R-:W1:Y:S01]  /*2f90*/  LDS R0, [UR6+0x150] ;  /* 0x00015006ff007984 */ /* 0x002e620008000800 */
[----:B------:R-:W-:Y:S02]  /*2fa0*/  UIADD3 UR12, UPT, UPT, UR6, 0x13400, URZ ;  /* 0x00013400060c7890 */ /* 0x000fe4000fffe0ff */
[----:B------:R-:W-:Y:S02]  /*2fb0*/  USHF.R.S32.HI UR5, URZ, 0x1f, UR7 ;  /* 0x0000001fff057899 */ /* 0x000fe40008011407 */
[----:B------:R-:W-:Y:S02]  /*2fc0*/  USHF.R.U32.HI UR11, URZ, 0x4, UR11 ;  /* 0x00000004ff0b7899 */ /* 0x000fe4000801160b */
[----:B------:R-:W-:Y:S02]  /*2fd0*/  ULEA.HI UR5, UR5, UR7, URZ, 0x5 ;  /* 0x0000000705057291 */ /* 0x000fe4000f8f28ff */
[----:B------:R-:W-:Y:S02]  /*2fe0*/  USHF.R.U32.HI UR12, URZ, 0x4, UR12 ;  /* 0x00000004ff0c7899 */ /* 0x000fe4000801160c */
[----:B------:R-:W-:-:S02]  /*2ff0*/  USHF.R.S32.HI UR5, URZ, 0x5, UR5 ;  /* 0x00000005ff057899 */ /* 0x000fc40008011405 */
[----:B------:R-:W-:Y:S02]  /*3000*/  ULOP3.LUT UR11, UR11, 0x3fff, URZ, 0xc0, !UPT ;  /* 0x00003fff0b0b7892 */ /* 0x000fe4000f8ec0ff */
[----:B------:R-:W-:Y:S02]  /*3010*/  UISETP.LT.AND UP0, UPT, UR5, 0x1, UPT ;  /* 0x000000010500788c */ /* 0x000fe4000bf01270 */
[----:B------:R-:W-:Y:S02]  /*3020*/  ULOP3.LUT UR12, UR12, 0x3fff, URZ, 0xc0, !UPT ;  /* 0x00003fff0c0c7892 */ /* 0x000fe4000f8ec0ff */
[----:B------:R-:W-:Y:S02]  /*3030*/  USEL UR10, UR5, 0x1, !UP0 ;  /* 0x00000001050a7887 */ /* 0x000fe4000c000000 */
[----:B------:R-:W-:Y:S02]  /*3040*/  ULOP3.LUT UR11, UR11, 0x10000, URZ, 0xfc, !UPT ;  /* 0x000100000b0b7892 */ /* 0x000fe4000f8efcff */
[----:B------:R-:W-:-:S02]  /*3050*/  ULOP3.LUT UR12, UR12, 0x10000, URZ, 0xfc, !UPT ;  /* 0x000100000c0c7892 */ /* 0x000fc4000f8efcff */
[----:B------:R-:W-:Y:S02]  /*3060*/  UIADD3 UR10, UPT, UPT, -UR10, URZ, URZ ;  /* 0x000000ff0a0a7290 */ /* 0x000fe4000fffe1ff */
[----:B--2---:R-:W-:Y:S01]  /*3070*/  UISETP.GE.AND UP3, UPT, UR4, 0x1, UPT ;  /* 0x000000010400788c */ /* 0x004fe2000bf66270 */
[----:B-1----:R-:W-:-:S15]  /*3080*/  R2UR UR19, R0 ;  /* 0x00000000001372ca */ /* 0x002fde00000e0000 */
.L_x_62:
[----:B------:R-:W-:Y:S02]  /*3090*/  LEA R0, R10, UR6, 0x3 ;  /* 0x000000060a007c11 */ /* 0x000fe4000f8e18ff */
[----:B------:R-:W-:Y:S02]  /*30a0*/  SHF.L.U32 R5, R9, 0x1f, RZ ;  /* 0x0000001f09057819 */ /* 0x000fe400000006ff */
[----:B------:R-:W-:Y:S01]  /*30b0*/  PLOP3.LUT P0, PT, PT, PT, UP3, 0x80, 0x8 ;  /* 0x000000000008781c */ /* 0x000fe20003f0f038 */
[----:B------:R-:W-:Y:S01]  /*30c0*/  VIADD R3, R0, 0xd0 ;  /* 0x000000d000037836 */ /* 0x000fe20000000000 */
[----:B-1----:R-:W1:Y:S02]  /*30d0*/  SYNCS.PHASECHK.TRANS64.TRYWAIT P1, [R0+URZ+0xc0], R5 ;  /* 0x0000c005000075a7 */ /* 0x002e6400080211ff */
[----:B-1--4-:R-:W-:Y:S09]  /*30e0*/  @!P1 BRA `(.L_x_56) ;  /* 0x0000008400289947 */ /* 0x012ff20003800000 */
.L_x_150:
[----:B------:R-:W-:Y:S01]  /*30f0*/  LEA R4, R10, UR6, 0x4 ;  /* 0x000000060a047c11 */ /* 0x000fe2000f8e20ff */
[----:B------:R-:W-:Y:S01]  /*3100*/  @UP3 ULEA UR4, UR17, UR6, 0x3 ;  /* 0x0000000611043291 */ /* 0x000fe2000f8e18ff */
[----:B------:R-:W-:Y:S01]  /*3110*/  PLOP3.LUT P2, PT, PT, PT, PT, 0x80, 0x8 ;  /* 0x000000000008781c */ /* 0x000fe20003f4f070 */
[----:B------:R-:W-:Y:S01]  /*3120*/  ULEA UR9, UR18, UR6, 0x3 ;  /* 0x0000000612097291 */ /* 0x000fe2000f8e18ff */
[----:B------:R-:W-:Y:S02]  /*3130*/  PRMT R3, RZ, 0x654, R3 ;  /* 0x00000654ff037816 */ /* 0x000fe40000000003 */
[----:B-1----:R-:W1:Y:S01]  /*3140*/  LDS.128 R4, [R4+0x130] ;  /* 0x0001300004047984 */ /* 0x002e620000000c00 */
[----:B------:R-:W-:Y:S02]  /*3150*/  @P0 SHF.L.U32 R2, R8, 0x1f, RZ ;  /* 0x0000001f08020819 */ /* 0x000fe400000006ff */
[----:B------:R-:W-:Y:S01]  /*3160*/  SHF.L.U32 R0, R11, 0x1f, RZ ;  /* 0x0000001f0b007819 */ /* 0x000fe200000006ff */
[----:B------:R-:W-:Y:S01]  /*3170*/  @!PT LDS RZ, [RZ] ;  /* 0x00000000fffff984 */ /* 0x000fe20000000800 */
[----:B------:R-:W-:Y:S01]  /*3180*/  @!PT LDS RZ, [RZ] ;  /* 0x00000000fffff984 */ /* 0x000fe20000000800 */
[----:B------:R-:W-:Y:S01]  /*3190*/  @!PT LDS RZ, [RZ] ;  /* 0x00000000fffff984 */ /* 0x000fe20000000800 */
[----:B------:R-:W-:Y:S01]  /*31a0*/  @!PT LDS RZ, [RZ] ;  /* 0x00000000fffff984 */ /* 0x000fe20000000800 */
[----:B------:R2:W-:Y:S06]  /*31b0*/  MEMBAR.ALL.CTA ;  /* 0x0000000000007992 */ /* 0x0005ec0000008000 */
[----:B--2---:R-:W2:Y:S02]  /*31c0*/  FENCE.VIEW.ASYNC.S ;  /* 0x00000000000073c6 */ /* 0x004ea40000000000 */
[----:B--2---:R2:W-:Y:S01]  /*31d0*/  SYNCS.ARRIVE.TRANS64.RED.A1T0 RZ, [R3+URZ], RZ ;  /* 0x000000ff03ff79a7 */ /* 0x0045e200081004ff */
[----:B------:R2:W4:Y:S01]  /*31e0*/  @P0 SYNCS.PHASECHK.TRANS64.TRYWAIT P2, [UR4], R2 ;  /* 0x00000002ff0005a7 */ /* 0x0005220008041104 */
[----:B-1----:R-:W-:Y:S01]  /*31f0*/  LOP3.LUT P1, RZ, R6, 0x1, RZ, 0xc0, !PT ;  /* 0x0000000106ff7812 */ /* 0x002fe2000782c0ff */
[----:B------:R-:W1:Y:S02]  /*3200*/  SYNCS.PHASECHK.TRANS64.TRYWAIT P0, [UR9+0xf0], R0 ;  /* 0x0000f000ff0075a7 */ /* 0x000e640008001109 */
[----:B-12-4-:R-:W-:Y:S10]  /*3210*/  @!P0 BRA `(.L_x_57) ;  /* 0x0000008000f08947 */ /* 0x016ff40003800000 */
.L_x_152:
[----:B------:R-:W-:Y:S01]  /*3220*/  IADD3 R10, PT, PT, R10, 0x1, RZ ;  /* 0x000000010a0a7810 */ /* 0x000fe20007ffe0ff */
[----:B------:R-:W-:Y:S06]  /*3230*/  BRA.U !UP3, `(.L_x_58) ;  /* 0x000000010b887547 */ /* 0x000fec000b800000 */
[----:B------:R-:W-:Y:S02]  /*3240*/  ULEA UR8, UR18, UR19, 0x8 ;  /* 0x0000001312087291 */ /* 0x000fe4000f8e40ff */
[----:B------:R-:W-:Y:S01]  /*3250*/  UPLOP3.LUT UP4, UPT, UPT, UPT, UPT, 0x40, 0x4 ;  /* 0x000000000004789c */ /* 0x000fe20003f8e870 */
[----:B------:R-:W-:Y:S01]  /*3260*/  UMOV UR16, UR10 ;  /* 0x0000000a00107c82 */ /* 0x000fe20008000000 */
[----:B------:R-:W-:Y:S01]  /*3270*/  UMOV UR15, UR5 ;  /* 0x00000005000f7c82 */ /* 0x000fe20008000000 */
[----:B------:R-:W-:-:S08]  /*3280*/  UMOV UR14, UR17 ;  /* 0x00000011000e7c82 */ /* 0x000fd00008000000 */
.L_x_61:
[----:B------:R-:W-:Y:S02]  /*3290*/  UIADD3 UR16, UPT, UPT, UR16, 0x1, URZ ;  /* 0x0000000110107890 */ /* 0x000fe4000fffe0ff */
[----:B--2---:R-:W-:Y:S02]  /*32a0*/  ULEA UR7, UR14, UR6, 0x3 ;  /* 0x000000060e077291 */ /* 0x004fe4000f8e18ff */
[----:B------:R-:W-:Y:S01]  /*32b0*/  UISETP.NE.AND UP0, UPT, UR16, URZ, UPT ;  /* 0x000000ff1000728c */ /* 0x000fe2000bf05270 */
[----:B----4-:R-:W-:Y:S10]  /*32c0*/  @P2 BRA `(.L_x_59) ;  /* 0x00000000000c2947 */ /* 0x010ff40003800000 */
[----:B-1----:R-:W-:Y:S04]  /*32d0*/  SHF.L.U32 R3, R8, 0x1f, RZ ;  /* 0x0000001f08037819 */ /* 0x002fe800000006ff */
[----:B------:R-:W1:Y:S02]  /*32e0*/  SYNCS.PHASECHK.TRANS64.TRYWAIT P0, [UR7], R3 ;  /* 0x00000003ff0075a7 */ /* 0x000e640008001107 */
[----:B-1----:R-:W-:Y:S05]  /*32f0*/  @!P0 BRA `(.L_x_60) ;  /* 0x0000008000d08947 */ /* 0x002fea0003800000 */
.L_x_59:
[----:B------:R-:W-:Y:S01]  /*3300*/  UISETP.NE.AND UP1, UPT, UR15, 0x1, UPT ;  /* 0x000000010f00788c */ /* 0x000fe2000bf25270 */
[----:B------:R-:W-:Y:S01]  /*3310*/  PLOP3.LUT P2, PT, PT, PT, PT, 0x80, 0x8 ;  /* 0x000000000008781c */ /* 0x000fe20003f4f070 */
[----:B------:R-:W-:Y:S02]  /*3320*/  UIADD3 UR17, UPT, UPT, UR14, 0x1, URZ ;  /* 0x000000010e117890 */ /* 0x000fe4000fffe0ff */
[----:B------:R-:W-:Y:S02]  /*3330*/  ULEA UR22, UR14, UR12, 0x9 ;  /* 0x0000000c0e167291 */ /* 0x000fe4000f8e48ff */
[----:B------:R-:W-:Y:S01]  /*3340*/  UISETP.NE.AND UP2, UPT, UR17, 0x7, UPT ;  /* 0x000000071100788c */ /* 0x000fe2000bf45270 */
[----:B------:R-:W-:Y:S01]  /*3350*/  PLOP3.LUT P0, PT, PT, PT, UP1, 0x80, 0x8 ;  /* 0x000000000008781c */ /* 0x000fe20003f0f018 */
[----:B------:R-:W-:Y:S02]  /*3360*/  ULEA UR24, UR14, UR11, 0x8 ;  /* 0x0000000b0e187291 */ /* 0x000fe4000f8e40ff */
[----:B------:R-:W-:Y:S02]  /*3370*/  USEL UR13, URZ, 0x1, UP2 ;  /* 0x00000001ff0d7887 */ /* 0x000fe40009000000 */
[----:B------:R-:W-:Y:S02]  /*3380*/  USEL UR17, UR17, URZ, UP2 ;  /* 0x000000ff11117287 */ /* 0x000fe40009000000 */
[----:B------:R-:W-:Y:S02]  /*3390*/  UIADD3 UR7, UPT, UPT, UR7, 0x38, URZ ;  /* 0x0000003807077890 */ /* 0x000fe4000fffe0ff */
[----:B------:R-:W-:Y:S01]  /*33a0*/  @UP1 ULEA UR4, UR17, UR6, 0x3 ;  /* 0x0000000611041291 */ /* 0x000fe2000f8e18ff */
[----:B------:R-:W-:Y:S01]  /*33b0*/  LOP3.LUT R8, R8, UR13, RZ, 0x3c, !PT ;  /* 0x0000000d08087c12 */ /* 0x000fe2000f8e3cff */
[----:B------:R-:W-:Y:S01]  /*33c0*/  UMOV UR23, 0xc0004010 ;  /* 0xc000401000177882 */ /* 0x000fe20000000000 */
[----:B------:R-:W-:Y:S01]  /*33d0*/  UMOV UR25, 0xc0004010 ;  /* 0xc000401000197882 */ /* 0x000fe20000000000 */
[----:B------:R-:W-:Y:S01]  /*33e0*/  UIADD3 UR15, UPT, UPT, UR15, -0x1, URZ ;  /* 0xffffffff0f0f7890 */ /* 0x000fe2000fffe0ff */
[----:B-1----:R-:W-:Y:S01]  /*33f0*/  @P0 SHF.L.U32 R0, R8, 0x1f, RZ ;  /* 0x0000001f08000819 */ /* 0x002fe200000006ff */
[----:B------:R-:W-:Y:S03]  /*3400*/  UMOV UR14, UR17 ;  /* 0x00000011000e7c82 */ /* 0x000fe60008000000 */
[----:B------:R2:W4:Y:S01]  /*3410*/  @P0 SYNCS.PHASECHK.TRANS64.TRYWAIT P2, [UR4], R0 ;  /* 0x00000000ff0005a7 */ /* 0x0005220008041104 */
[----:B------:R2:W-:Y:S01]  /*3420*/  UTCQMMA gdesc[UR24], gdesc[UR22], tmem[UR8], tmem[UR20], idesc[UR21], UP4 ;  /* 0x00ff1416180075ea */ /* 0x0005e2000a000308 */
[----:B------:R-:W-:Y:S01]  /*3430*/  UPLOP3.LUT UP4, UPT, UPT, UPT, UPT, 0x80, 0x8 ;  /* 0x000000000008789c */ /* 0x000fe20003f8f070 */
[----:B------:R2:W-:Y:S01]  /*3440*/  UTCBAR [UR7], URZ ;  /* 0x000000ff070073e9 */ /* 0x0005e200080000ff */
[----:B------:R-:W-:Y:S09]  /*3450*/  BRA.U UP0, `(.L_x_61) ;  /* 0xfffffffd008c7547 */ /* 0x000ff2000b83ffff */
.L_x_58:
[----:B------:R-:W-:Y:S01]  /*3460*/  UIADD3 UR18, UPT, UPT, UR18, 0x1, URZ ;  /* 0x0000000112127890 */ /* 0x000fe2000fffe0ff */
[C---:B------:R-:W-:Y:S01]  /*3470*/  ISETP.NE.AND P0, PT, R10.reuse, 0x2, PT ;  /* 0x000000020a00780c */ /* 0x040fe20003f05270 */
[----:B------:R-:W-:Y:S02]  /*3480*/  UIADD3 UR9, UPT, UPT, UR9, 0xe0, URZ ;  /* 0x000000e009097890 */ /* 0x000fe4000fffe0ff */
[----:B------:R-:W-:Y:S01]  /*3490*/  UISETP.NE.AND UP0, UPT, UR18, 0x2, UPT ;  /* 0x000000021200788c */ /* 0x000fe2000bf05270 */
[----:B-12---:R-:W-:Y:S02]  /*34a0*/  SEL R0, RZ, 0x1, P0 ;  /* 0x00000001ff007807 */ /* 0x006fe40000000000 */
[----:B------:R-:W-:Y:S01]  /*34b0*/  SEL R10, R10, RZ, P0 ;  /* 0x000000ff0a0a7207 */ /* 0x000fe20000000000 */
[----:B------:R-:W-:Y:S01]  /*34c0*/  USEL UR4, URZ, 0x1, UP0 ;  /* 0x00000001ff047887 */ /* 0x000fe20008000000 */
[----:B------:R-:W-:Y:S01]  /*34d0*/  LOP3.LUT R9, R9, R0, RZ, 0x3c, !PT ;  /* 0x0000000009097212 */ /* 0x000fe200078e3cff */
[----:B------:R-:W-:Y:S01]  /*34e0*/  USEL UR18, UR18, URZ, UP0 ;  /* 0x000000ff12127287 */ /* 0x000fe20008000000 */
[----:B------:R1:W-:Y:S03]  /*34f0*/  UTCBAR [UR9], URZ ;  /* 0x000000ff090073e9 */ /* 0x0003e600080000ff */
[----:B------:R-:W-:Y:S01]  /*3500*/  LOP3.LUT R11, R11, UR4, RZ, 0x3c, !PT ;  /* 0x000000040b0b7c12 */ /* 0x000fe2000f8e3cff */
[----:B------:R-:W-:Y:S07]  /*3510*/  @P1 BRA `(.L_x_62) ;  /* 0xfffffff800dc1947 */ /* 0x000fee000383ffff */
[----:B------:R-:W2:Y:S01]  /*3520*/  S2UR UR4, SR_CgaCtaId ;  /* 0x00000000000479c3 */ /* 0x000ea20000008800 */
[----:B------:R-:W-:Y:S01]  /*3530*/  ELECT P0, URZ, PT ;  /* 0x0000000000ff782f */ /* 0x000fe20003800000 */
[----:B------:R-:W-:Y:S01]  /*3540*/  IMAD.MOV.U32 R0, RZ, RZ, 0x1 ;  /* 0x00000001ff007424 */ /* 0x000fe200078e00ff */
[----:B------:R-:W-:Y:S01]  /*3550*/  UIADD3 UR6, UPT, UPT, UR6, 0xf0, URZ ;  /* 0x000000f006067890 */ /* 0x000fe2000fffe0ff */
[----:B------:R-:W-:Y:S01]  /*3560*/  SHF.L.U32 R3, R11, 0x1f, RZ ;  /* 0x0000001f0b037819 */ /* 0x000fe200000006ff */
[----:B------:R-:W-:-:S03]  /*3570*/  UMOV UR5, 0x40 ;  /* 0x0000004000057882 */ /* 0x000fc60000000000 */
[----:B------:R-:W-:Y:S01]  /*3580*/  UVIRTCOUNT.DEALLOC.SMPOOL 0x80 ;  /* 0x000000800000784c */ /* 0x000fe20000000000 */
[----:B--2---:R-:W-:Y:S02]  /*3590*/  ULEA UR4, UR4, UR5, 0x18 ;  /* 0x0000000504047291 */ /* 0x004fe4000f8ec0ff */
[----:B------:R-:W-:-:S07]  /*35a0*/  ULEA UR5, UR18, UR6, 0x3 ;  /* 0x0000000612057291 */ /* 0x000fce000f8e18ff */
[----:B------:R2:W-:Y:S02]  /*35b0*/  @P0 STS.U8 [UR4+0x1c], R0 ;  /* 0x00001c00ff000988 */ /* 0x0005e40008000004 */
[----:B------:R-:W3:Y:S02]  /*35c0*/  SYNCS.PHASECHK.TRANS64.TRYWAIT P0, [UR5], R3 ;  /* 0x00000003ff0075a7 */ /* 0x000ee40008001105 */
[----:B--23--:R-:W-:Y:S05]  /*35d0*/  @!P0 BRA `(.L_x_63) ;  /* 0x0000008000308947 */ /* 0x00cfea0003800000 */
.L_x_155:
[----:B------:R-:W-:-:S04]  /*35e0*/  UIADD3 UR7, UPT, UPT, UR18, 0x1, URZ ;  /* 0x0000000112077890 */ /* 0x000fc8000fffe0ff */
[----:B------:R-:W-:-:S04]  /*35f0*/  UISETP.NE.AND UP0, UPT, UR7, 0x2, UPT ;  /* 0x000000020700788c */ /* 0x000fc8000bf05270 */
[----:B------:R-:W-:Y:S02]  /*3600*/  USEL UR5, URZ, 0x1, UP0 ;  /* 0x00000001ff057887 */ /* 0x000fe40008000000 */
[----:B------:R-:W-:-:S04]  /*3610*/  USEL UR7, UR7, URZ, UP0 ;  /* 0x000000ff07077287 */ /* 0x000fc80008000000 */
[----:B------:R-:W-:Y:S01]  /*3620*/  ULEA UR7, UR7, UR6, 0x3 ;  /* 0x0000000607077291 */ /* 0x000fe2000f8e18ff */
[----:B--2---:R-:W-:-:S04]  /*3630*/  LOP3.LUT R3, R11, UR5, RZ, 0x3c, !PT ;  /* 0x000000050b037c12 */ /* 0x004fc8000f8e3cff */
[----:B------:R-:W-:-:S04]  /*3640*/  SHF.L.U32 R3, R3, 0x1f, RZ ;  /* 0x0000001f03037819 */ /* 0x000fc800000006ff */
[----:B------:R-:W2:Y:S02]  /*3650*/  SYNCS.PHASECHK.TRANS64.TRYWAIT P0, [UR7], R3 ;  /* 0x00000003ff0075a7 */ /* 0x000ea40008001107 */
[----:B--2---:R-:W-:Y:S05]  /*3660*/  @!P0 BRA `(.L_x_64) ;  /* 0x0000008000248947 */ /* 0x004fea0003800000 */
.L_x_157:
[----:B------:R-:W-:Y:S01]  /*3670*/  NOP ;  /* 0x0000000000007918 */ /* 0x000fe20000000000 */
[----:B--2---:R-:W2:Y:S01]  /*3680*/  LDS R0, [UR4+0x14] ;  /* 0x00001404ff007984 */ /* 0x004ea20008000800 */
[----:B------:R-:W-:Y:S01]  /*3690*/  ULOP3.LUT UR6, UR19, 0xffff, URZ, 0xc0, !UPT ;  /* 0x0000ffff13067892 */ /* 0x000fe2000f8ec0ff */
[----:B------:R-:W-:Y:S01]  /*36a0*/  UMOV UR8, 0xffff ;  /* 0x0000ffff00087882 */ /* 0x000fe20000000000 */
[----:B------:R-:W-:Y:S02]  /*36b0*/  UMOV UR5, 0x1 ;  /* 0x0000000100057882 */ /* 0x000fe40000000000 */
[----:B------:R-:W-:-:S04]  /*36c0*/  USHF.R.U32.HI UR6, URZ, 0x5, UR6 ;  /* 0x00000005ff067899 */ /* 0x000fc80008011606 */
[----:B------:R-:W-:Y:S02]  /*36d0*/  USHF.L.U32 UR8, UR8, UR6, URZ ;  /* 0x0000000608087299 */ /* 0x000fe400080006ff */
[----:B------:R-:W-:-:S04]  /*36e0*/  USHF.L.U32 UR5, UR5, UR6, URZ ;  /* 0x0000000605057299 */ /* 0x000fc800080006ff */
[----:B--2---:R-:W-:-:S04]  /*36f0*/  LOP3.LUT R0, R0, UR8, RZ, 0xc0, !PT ;  /* 0x0000000800007c12 */ /* 0x004fc8000f8ec0ff */
[----:B------:R-:W-:-:S13]  /*3700*/  ISETP.NE.AND P0, PT, R0, UR8, PT ;  /* 0x0000000800007c0c */ /* 0x000fda000bf05270 */
[----:B------:R-:W-:Y:S05]  /*3710*/  @P0 BRA `(.L_x_65) ;  /* 0x0000000000580947 */ /* 0x000fea0003800000 */
[----:B------:R-:W2:Y:S02]  /*3720*/  LDS R0, [UR4+0x18] ;  /* 0x00001804ff007984 */ /* 0x000ea40008000800 */
[----:B--2---:R-:W-:-:S04]  /*3730*/  LOP3.LUT R0, R0, UR5, RZ, 0xc0, !PT ;  /* 0x0000000500007c12 */ /* 0x004fc8000f8ec0ff */
[----:B------:R-:W-:-:S13]  /*3740*/  ISETP.NE.AND P0, PT, R0, UR5, PT ;  /* 0x0000000500007c0c */ /* 0x000fda000bf05270 */
[----:B------:R-:W-:Y:S05]  /*3750*/  @P0 BRA `(.L_x_66) ;  /* 0x00000000003c0947 */ /* 0x000fea0003800000 */
[----:B------:R-:W2:Y:S01]  /*3760*/  S2R R2, SR_LANEID ;  /* 0x0000000000027919 */ /* 0x000ea20000000000 */
[----:B------:R-:W-:Y:S01]  /*3770*/  ULOP3.LUT UR8, URZ, UR8, URZ, 0x33, !UPT ;  /* 0x00000008ff087292 */ /* 0x000fe2000f8e33ff */
[----:B------:R-:W-:Y:S01]  /*3780*/  LOP3.LUT R4, RZ, UR5, RZ, 0x33, !PT ;  /* 0x00000005ff047c12 */ /* 0x000fe2000f8e33ff */
[----:B------:R-:W-:Y:S02]  /*3790*/  VOTEU.ANY UR7, UPT, PT ;  /* 0x0000000000077886 */ /* 0x000fe400038e0100 */
[----:B------:R-:W-:Y:S01]  /*37a0*/  UFLO.U32 UR7, UR7 ;  /* 0x00000007000772bd */ /* 0x000fe200080e0000 */
[----:B------:R-:W3:Y:S01]  /*37b0*/  REDUX UR5, R4 ;  /* 0x00000000040573c4 */ /* 0x000ee20000000000 */
[----:B------:R-:W-:-:S06]  /*37c0*/  IMAD.U32 R0, RZ, RZ, UR8 ;  /* 0x00000008ff007e24 */ /* 0x000fcc000f8e00ff */
[----:B------:R1:W-:Y:S01]  /*37d0*/  UTCATOMSWS.AND URZ, UR8 ;  /* 0x0000000800ff79e3 */ /* 0x0003e20008000000 */
[----:B------:R-:W4:Y:S01]  /*37e0*/  REDUX UR6, R0 ;  /* 0x00000000000673c4 */ /* 0x000f220000000000 */
[----:B--2---:R-:W-:Y:S01]  /*37f0*/  ISETP.EQ.U32.AND P0, PT, R2, UR7, PT ;  /* 0x0000000702007c0c */ /* 0x004fe2000bf02070 */
[----:B---3--:R-:W-:Y:S01]  /*3800*/  IMAD.U32 R2, RZ, RZ, UR5 ;  /* 0x00000005ff027e24 */ /* 0x008fe2000f8e00ff */
[----:B----4-:R-:W-:-:S11]  /*3810*/  MOV R3, UR6 ;  /* 0x0000000600037c02 */ /* 0x010fd60008000f00 */
[----:B------:R1:W-:Y:S04]  /*3820*/  @P0 ATOMS.AND RZ, [UR4+0x14], R3 ;  /* 0x00001403ffff098c */ /* 0x0003e8000a800004 */
[----:B------:R1:W-:Y:S01]  /*3830*/  @P0 ATOMS.AND RZ, [UR4+0x18], R2 ;  /* 0x00001802ffff098c */ /* 0x0003e2000a800004 */
[----:B------:R-:W-:Y:S05]  /*3840*/  BRA `(.L_x_67) ;  /* 0x0000000000147947 */ /* 0x000fea0003800000 */
.L_x_66:
[----:B------:R-:W-:Y:S02]  /*3850*/  MOV R2, 0x3870 ;  /* 0x0000387000027802 */ /* 0x000fe40000000f00 */
[----:B-1--45:R-:W-:Y:S05]  /*3860*/  CALL.REL.NOINC `($__internal_0_$__cuda_sm10x_tcgen05_guardrail_trap_col_being_dealloced_not_returned_by_alloc) ;  /* 0x0000008400087944 */ /* 0x032fea0003c00000 */
[----:B------:R-:W-:Y:S05]  /*3870*/  BRA `(.L_x_67) ;  /* 0x0000000000087947 */ /* 0x000fea0003800000 */
.L_x_65:
[----:B------:R-:W-:Y:S02]  /*3880*/  MOV R2, 0x38a0 ;  /* 0x000038a000027802 */ /* 0x000fe40000000f00 */
[----:B-1--45:R-:W-:Y:S05]  /*3890*/  CALL.REL.NOINC `($__internal_2_$__cuda_sm10x_tcgen05_guardrail_trap_unallocated_columns_being_dealloced) ;  /* 0x0000008400147944 */ /* 0x032fea0003c00000 */
.L_x_67:
[----:B------:R-:W-:Y:S01]  /*38a0*/  NOP ;  /* 0x0000000000007918 */ /* 0x000fe20000000000 */
[----:B-1----:R-:W-:Y:S05]  /*38b0*/  EXIT ;  /* 0x000000000000794d */ /* 0x002fea0003800000 */
.L_x_51:
[----:B------:R-:W-:-:S09]  /*38c0*/  UISETP.NE.OR UP2, UPT, UR8, 0x3, !UP2 ;  /* 0x000000030800788c */ /* 0x000fd2000d745670 */
[----:B------:R-:W-:Y:S05]  /*38d0*/  BRA.U UP2, `(.L_x_68) ;  /* 0x0000001102147547 */ /* 0x000fea000b800000 */
[----:B------:R-:W1:Y:S01]  /*38e0*/  LDC R0, c[0x0][0xb30] ;  /* 0x0002cc00ff007b82 */ /* 0x000e620000000800 */
[----:B------:R-:W2:Y:S01]  /*38f0*/  LDCU.64 UR8, c[0x0][0x888] ;  /* 0x00011100ff0877ac */ /* 0x000ea20008000a00 */
[----:B------:R-:W-:Y:S02]  /*3900*/  HFMA2 R29, -RZ, RZ, 0, 0 ;  /* 0x00000000ff1d7431 */ /* 0x000fe400000001ff */
[----:B------:R-:W-:Y:S01]  /*3910*/  IMAD.MOV.U32 R31, RZ, RZ, 0x1 ;  /* 0x00000001ff1f7424 */ /* 0x000fe200078e00ff */
[----:B------:R-:W-:Y:S01]  /*3920*/  MOV R23, 0x2000 ;  /* 0x0000200000177802 */ /* 0x000fe20000000f00 */
[----:B------:R-:W4:Y:S01]  /*3930*/  LDCU.64 UR4, c[0x0][0x890] ;  /* 0x00011200ff0477ac */ /* 0x000f220008000a00 */
[----:B------:R-:W-:Y:S01]  /*3940*/  IMAD.MOV.U32 R30, RZ, RZ, RZ ;  /* 0x000000ffff1e7224 */ /* 0x000fe200078e00ff */
[----:B------:R-:W3:Y:S01]  /*3950*/  LDC R19, c[0x0][0x370] ;  /* 0x0000dc00ff137b82 */ /* 0x000ee20000000800 */
[----:B------:R-:W-:Y:S01]  /*3960*/  UMOV UR7, 0x400 ;  /* 0x0000040000077882 */ /* 0x000fe20000000000 */
[----:B------:R-:W-:-:S02]  /*3970*/  UPLOP3.LUT UP1, UPT, UPT, UPT, UPT, 0x40, 0x4 ;  /* 0x000000000004789c */ /* 0x000fc40003f2e870 */
[----:B------:R-:W-:-:S04]  /*3980*/  ULEA UR7, UR37, UR7, 0x18 ;  /* 0x0000000725077291 */ /* 0x000fc8000f8ec0ff */
[----:B------:R-:W3:Y:S01]  /*3990*/  LDC R2, c[0x0][0xb0c] ;  /* 0x0002c300ff027b82 */ /* 0x000ee20000000800 */
[----:B------:R-:W-:Y:S02]  /*39a0*/  UIADD3 UR13, UPT, UPT, UR7, 0x88, URZ ;  /* 0x00000088070d7890 */ /* 0x000fe4000fffe0ff */
[----:B--2---:R-:W-:Y:S02]  /*39b0*/  UISETP.NE.U32.AND UP2, UPT, UR8, URZ, UPT ;  /* 0x000000ff0800728c */ /* 0x004fe4000bf45070 */
[----:B------:R-:W-:Y:S02]  /*39c0*/  UIADD3 UR33, UPT, UPT, UR7, 0x70, URZ ;  /* 0x0000007007217890 */ /* 0x000fe4000fffe0ff */
[----:B----4-:R-:W-:Y:S01]  /*39d0*/  UISETP.NE.U32.AND UP3, UPT, UR4, URZ, UPT ;  /* 0x000000ff0400728c */ /* 0x010fe2000bf65070 */
[----:B------:R-:W2:Y:S01]  /*39e0*/  LDC R18, c[0x0][0xb20] ;  /* 0x0002c800ff127b82 */ /* 0x000ea20000000800 */
[----:B-1----:R-:W-:Y:S01]  /*39f0*/  ISETP.NE.AND P1, PT, R0, 0x1, PT ;  /* 0x000000010000780c */ /* 0x002fe20003f25270 */
[----:B------:R-:W-:-:S02]  /*3a00*/  UISETP.NE.AND.EX UP2, UPT, UR9, URZ, UPT, UP2 ;  /* 0x000000ff0900728c */ /* 0x000fc4000bf45320 */
[----:B------:R-:W-:Y:S02]  /*3a10*/  UIADD3 UR25, UPT, UPT, UR7, 0x78, URZ ;  /* 0x0000007807197890 */ /* 0x000fe4000fffe0ff */
[----:B------:R-:W-:Y:S02]  /*3a20*/  UIADD3 UR17, UPT, UPT, UR7, 0x80, URZ ;  /* 0x0000008007117890 */ /* 0x000fe4000fffe0ff */
[----:B------:R-:W1:Y:S01]  /*3a30*/  LDC.64 R32, c[0x0][0x348] ;  /* 0x0000d200ff207b82 */ /* 0x000e620000000a00 */
[----:B------:R-:W-:Y:S02]  /*3a40*/  UPRMT UR13, UR37, 0x654, UR13 ;  /* 0x00000654250d7896 */ /* 0x000fe4000800000d */
[----:B------:R-:W-:-:S05]  /*3a50*/  UISETP.NE.AND.EX UP3, UPT, UR5, URZ, UPT, UP3 ;  /* 0x000000ff0500728c */ /* 0x000fca000bf65330 */
[----:B------:R-:W4:Y:S08]  /*3a60*/  LDC.64 R16, c[0x0][0xb10] ;  /* 0x0002c400ff107b82 */ /* 0x000f300000000a00 */
[----:B------:R-:W1:Y:S08]  /*3a70*/  LDC.64 R6, c[0x0][0xb18] ;  /* 0x0002c600ff067b82 */ /* 0x000e700000000a00 */
[----:B------:R-:W1:Y:S08]  /*3a80*/  LDC.64 R4, c[0x0][0xb28] ;  /* 0x0002ca00ff047b82 */ /* 0x000e700000000a00 */
[----:B--23--:R-:W1:Y:S02]  /*3a90*/  LDC R22, c[0x0][0x374] ;  /* 0x0000dd00ff167b82 */ /* 0x00ce640000000800 */
.L_x_79:
[C---:B------:R-:W-:Y:S02]  /*3aa0*/  LEA R0, R30.reuse, UR7, 0x3 ;  /* 0x000000071e007c11 */ /* 0x040fe4000f8e18ff */
[----:B------:R-:W-:Y:S02]  /*3ab0*/  SHF.L.U32 R3, R29, 0x1f, RZ ;  /* 0x0000001f1d037819 */ /* 0x000fe400000006ff */
[----:B------:R-:W-:Y:S02]  /*3ac0*/  LEA R24, R30, UR7, 0x4 ;  /* 0x000000071e187c11 */ /* 0x000fe4000f8e20ff */
[----:B--2---:R-:W2:Y:S02]  /*3ad0*/  SYNCS.PHASECHK.TRANS64.TRYWAIT P0, [R0+URZ+0xc0], R3 ;  /* 0x0000c003000075a7 */ /* 0x004ea400080011ff */
[----:B--2---:R-:W-:Y:S05]  /*3ae0*/  @!P0 BRA `(.L_x_69) ;  /* 0x0000007c001c8947 */ /* 0x004fea0003800000 */
.L_x_158:
[----:B------:R-:W-:Y:S01]  /*3af0*/  ISETP.GE.AND P0, PT, R72, 0x1, PT ;  /* 0x000000014800780c */ /* 0x000fe20003f06270 */
[----:B------:R-:W3:Y:S01]  /*3b00*/  LDS.128 R24, [R24+0x130] ;  /* 0x0001300018187984 */ /* 0x000ee20000000c00 */
[----:B--2---:R-:W-:Y:S01]  /*3b10*/  VIADD R0, R0, 0xd0 ;  /* 0x000000d000007836 */ /* 0x004fe20000000000 */
[----:B------:R-:W-:Y:S01]  /*3b20*/  @!PT LDS RZ, [RZ] ;  /* 0x00000000fffff984 */ /* 0x000fe20000000800 */
[----:B------:R-:W-:Y:S01]  /*3b30*/  @!PT LDS RZ, [RZ] ;  /* 0x00000000fffff984 */ /* 0x000fe20000000800 */
[----:B------:R-:W-:Y:S01]  /*3b40*/  @!PT LDS RZ, [RZ] ;  /* 0x00000000fffff984 */ /* 0x000fe20000000800 */
[----:B------:R-:W-:Y:S01]  /*3b50*/  @!PT LDS RZ, [RZ] ;  /* 0x00000000fffff984 */ /* 0x000fe20000000800 */
[----:B------:R2:W-:Y:S06]  /*3b60*/  MEMBAR.ALL.CTA ;  /* 0x0000000000007992 */ /* 0x0005ec0000008000 */
[----:B--2---:R-:W2:Y:S01]  /*3b70*/  FENCE.VIEW.ASYNC.S ;  /* 0x00000000000073c6 */ /* 0x004ea20000000000 */
[----:B------:R-:W-:Y:S04]  /*3b80*/  PRMT R0, RZ, 0x654, R0 ;  /* 0x00000654ff007816 */ /* 0x000fe80000000000 */
[----:B--2---:R2:W-:Y:S01]  /*3b90*/  SYNCS.ARRIVE.TRANS64.RED.A1T0 RZ, [R0+URZ], RZ ;  /* 0x000000ff00ff79a7 */ /* 0x0045e200081004ff */
[----:B---3--:R-:W-:Y:S11]  /*3ba0*/  LOP3.LUT P3, RZ, R26, 0x1, RZ, 0xc0, !PT ;  /* 0x000000011aff7812 */ /* 0x008ff6000786c0ff */
[----:B------:R-:W-:Y:S02]  /*3bb0*/  @!UPT UIADD3 URZ, UPT, UPT, URZ, URZ, URZ ;  /* 0x000000fffffff290 */ /* 0x000fe4000fffe0ff */
[----:B------:R-:W-:Y:S02]  /*3bc0*/  @P3 MOV R13, R24 ;  /* 0x00000018000d3202 */ /* 0x000fe40000000f00 */
[----:B------:R-:W-:Y:S01]  /*3bd0*/  @P3 LOP3.LUT R8, R25, 0xffff, RZ, 0xc0, !PT ;  /* 0x0000ffff19083812 */ /* 0x000fe200078ec0ff */
[----:B--2---:R-:W-:Y:S06]  /*3be0*/  @!P0 BRA `(.L_x_70) ;  /* 0x0000000000a48947 */ /* 0x004fec0003800000 */
[----:B-1----:R-:W-:Y:S01]  /*3bf0*/  IMAD.HI.U32 R35, R22, R7, RZ ;  /* 0x0000000716237227 */ /* 0x002fe200078e00ff */
[----:B------:R-:W-:Y:S02]  /*3c00*/  ISETP.NE.AND P0, PT, R6, 0x1, PT ;  /* 0x000000010600780c */ /* 0x000fe40003f05270 */
[----:B------:R-:W-:Y:S01]  /*3c10*/  ISETP.NE.AND P2, PT, R72, 0x1, PT ;  /* 0x000000014800780c */ /* 0x000fe20003f45270 */
[----:B----4-:R-:W-:Y:S01]  /*3c20*/  IMAD.HI.U32 R34, R19, R16, RZ ;  /* 0x0000001013227227 */ /* 0x010fe200078e00ff */
[----:B------:R-:W-:Y:S02]  /*3c30*/  SHF.R.U32.HI R35, RZ, R18, R35 ;  /* 0x00000012ff237219 */ /* 0x000fe40000011623 */
[----:B------:R-:W-:Y:S01]  /*3c40*/  ISETP.NE.AND P4, PT, R2, 0x1, PT ;  /* 0x000000010200780c */ /* 0x000fe20003f85270 */
[----:B------:R-:W-:Y:S01]  /*3c50*/  IMAD.HI.U32 R36, R13, R16, RZ ;  /* 0x000000100d247227 */ /* 0x000fe200078e00ff */
[----:B------:R-:W-:Y:S02]  /*3c60*/  SHF.R.U32.HI R34, RZ, R17, R34 ;  /* 0x00000011ff227219 */ /* 0x000fe40000011622 */
[----:B------:R-:W-:Y:S01]  /*3c70*/  SEL R3, R22, R35, !P0 ;  /* 0x0000002316037207 */ /* 0x000fe20004000000 */
[C---:B------:R-:W-:Y:S01]  /*3c80*/  IMAD.HI.U32 R35, R8.reuse, R7, RZ ;  /* 0x0000000708237227 */ /* 0x040fe200078e00ff */
[----:B------:R-:W-:Y:S02]  /*3c90*/  SEL R11, R19, R34, !P4 ;  /* 0x00000022130b7207 */ /* 0x000fe40006000000 */
[----:B------:R-:W-:Y:S01]  /*3ca0*/  SHF.R.U32.HI R36, RZ, R17, R36 ;  /* 0x00000011ff247219 */ /* 0x000fe20000011624 */
[----:B------:R-:W-:Y:S01]  /*3cb0*/  IMAD.HI.U32 R38, R3, R4, RZ ;  /* 0x0000000403267227 */ /* 0x000fe200078e00ff */
[----:B------:R-:W-:Y:S03]  /*3cc0*/  SHF.R.U32.HI R35, RZ, R18, R35 ;  /* 0x00000012ff237219 */ /* 0x000fe60000011623 */
[----:B------:R-:W-:Y:S01]  /*3cd0*/  IMAD.HI.U32 R34, R11, R4, RZ ;  /* 0x000000040b227227 */ /* 0x000fe200078e00ff */
[----:B------:R-:W-:Y:S02]  /*3ce0*/  @P2 SHF.R.U32.HI R3, RZ, R5, R38 ;  /* 0x00000005ff032219 */ /* 0x000fe40000011626 */
[----:B------:R-:W-:Y:S02]  /*3cf0*/  SEL R9, R8, R35, !P0 ;  /* 0x0000002308097207 */ /* 0x000fe40004000000 */
[----:B------:R-:W-:Y:S01]  /*3d00*/  @P2 SHF.R.U32.HI R11, RZ, R5, R34 ;  /* 0x00000005ff0b2219 */ /* 0x000fe20000011622 */
[C---:B------:R-:W-:Y:S01]  /*3d10*/  IMAD R10, R72.reuse, R3, RZ ;  /* 0x00000003480a7224 */ /* 0x040fe200078e02ff */
[----:B------:R-:W-:Y:S01]  /*3d20*/  SEL R3, R13, R36, !P4 ;  /* 0x000000240d037207 */ /* 0x000fe20006000000 */
[C---:B------:R-:W-:Y:S03]  /*3d30*/  IMAD.HI.U32 R14, R9.reuse, R4, RZ ;  /* 0x00000004090e7227 */ /* 0x040fe600078e00ff */
[----:B------:R-:W-:Y:S01]  /*3d40*/  ISETP.GE.AND P0, PT, R9, R10, PT ;  /* 0x0000000a0900720c */ /* 0x000fe20003f06270 */
[C---:B------:R-:W-:Y:S01]  /*3d50*/  IMAD R12, R72.reuse, R11, RZ ;  /* 0x0000000b480c7224 */ /* 0x040fe200078e02ff */
[-C--:B------:R-:W-:Y:S04]  /*3d60*/  SHF.R.U32.HI R14, RZ, R5.reuse, R14 ;  /* 0x00000005ff0e7219 */ /* 0x080fe8000001160e */
[----:B------:R-:W-:Y:S02]  /*3d70*/  ISETP.GE.OR P0, PT, R3, R12, P0 ;  /* 0x0000000c0300720c */ /* 0x000fe40000706670 */
[----:B------:R-:W-:Y:S05]  /*3d80*/  SEL R15, R9, R14, !P2 ;  /* 0x0000000e090f7207 */ /* 0x000fea0005000000 */
[----:B------:R-:W-:Y:S04]  /*3d90*/  IMAD.MOV R14, RZ, RZ, -R15 ;  /* 0x000000ffff0e7224 */ /* 0x000fe800078e0a0f */
[----:B------:R-:W-:Y:S02]  /*3da0*/  IMAD R14, R72, R14, R9 ;  /* 0x0000000e480e7224 */ /* 0x000fe400078e0209 */
[C---:B------:R-:W-:Y:S05]  /*3db0*/  @!P0 IMAD.HI.U32 R10, R3.reuse, R4, RZ ;  /* 0x00000004030a8227 */ /* 0x040fea00078e00ff */
[----:B------:R-:W-:Y:S04]  /*3dc0*/  @!P0 SHF.R.U32.HI R10, RZ, R5, R10 ;  /* 0x00000005ff0a8219 */ /* 0x000fe8000001160a */
[----:B------:R-:W-:Y:S01]  /*3dd0*/  @!P0 SEL R0, R3, R10, !P2 ;  /* 0x0000000a03008207 */ /* 0x000fe20005000000 */
[----:B------:R-:W-:Y:S03]  /*3de0*/  IMAD.MOV R10, RZ, RZ, -R3 ;  /* 0x000000ffff0a7224 */ /* 0x000fe600078e0a03 */
[----:B------:R-:W-:Y:S01]  /*3df0*/  @!P0 IADD3 R15, PT, PT, R15, -R0, RZ ;  /* 0x800000000f0f8210 */ /* 0x000fe20007ffe0ff */
[----:B------:R-:W-:Y:S01]  /*3e00*/  @!P0 IMAD R0, R11, R14, R0 ;  /* 0x0000000e0b008224 */ /* 0x000fe200078e0200 */
[----:B------:R-:W-:Y:S01]  /*3e10*/  IADD3 R11, PT, PT, -R9, RZ, RZ ;  /* 0x000000ff090b7210 */ /* 0x000fe20007ffe1ff */
[----:B------:R-:W-:Y:S02]  /*3e20*/  IMAD R13, R2, R10, R13 ;  /* 0x0000000a020d7224 */ /* 0x000fe400078e020d */
[----:B------:R-:W-:Y:S02]  /*3e30*/  @!P0 IMAD R9, R15, R72, R3 ;  /* 0x000000480f098224 */ /* 0x000fe400078e0203 */
[----:B------:R-:W-:Y:S02]  /*3e40*/  @!P0 IMAD.MOV.U32 R3, RZ, RZ, R0 ;  /* 0x000000ffff038224 */ /* 0x000fe400078e0000 */
[----:B------:R-:W-:Y:S02]  /*3e50*/  IMAD R8, R6, R11, R8 ;  /* 0x0000000b06087224 */ /* 0x000fe400078e0208 */
[----:B------:R-:W-:Y:S02]  /*3e60*/  IMAD R13, R3, R2, R13 ;  /* 0x00000002030d7224 */ /* 0x000fe400078e020d */
[----:B------:R-:W-:Y:S02]  /*3e70*/  IMAD R8, R9, R6, R8 ;  /* 0x0000000609087224 */ /* 0x000fe400078e0208 */
.L_x_70:
[----:B------:R-:W-:Y:S05]  /*3e80*/  BRA.U UP1, `(.L_x_71) ;  /* 0x0000000101107547 */ /* 0x000fea000b800000 */
[----:B------:R-:W-:Y:S04]  /*3e90*/  MOV R0, UR6 ;  /* 0x0000000600007c02 */ /* 0x000fe80008000f00 */
[----:B------:R-:W-:Y:S04]  /*3ea0*/  SHF.L.U32 R3, R0, 0x1f, RZ ;  /* 0x0000001f00037819 */ /* 0x000fe800000006ff */
[----:B------:R-:W2:Y:S02]  /*3eb0*/  SYNCS.PHASECHK.TRANS64.TRYWAIT P0, [UR7+0xb8], R3 ;  /* 0x0000b803ff0075a7 */ /* 0x000ea40008001107 */
[----:B--2---:R-:W-:Y:S05]  /*3ec0*/  @!P0 BRA `(.L_x_72) ;  /* 0x0000007800388947 */ /* 0x004fea0003800000 */
.L_x_71:
[----:B------:R-:W-:Y:S02]  /*3ed0*/  R2UR UR35, R21 ;  /* 0x00000000152372ca */ /* 0x000fe400000e0000 */
[----:B------:R-:W-:Y:S02]  /*3ee0*/  R2UR UR34, R20 ;  /* 0x00000000142272ca */ /* 0x000fe400000e0000 */
[----:B------:R-:W-:Y:S02]  /*3ef0*/  ISETP.NE.U32.AND P2, PT, RZ, UR4, PT ;  /* 0x00000004ff007c0c */ /* 0x000fe4000bf45070 */
[----:B------:R-:W-:Y:S02]  /*3f00*/  SHF.L.U32 R12, R31, 0x1f, RZ ;  /* 0x0000001f1f0c7819 */ /* 0x000fe400000006ff */
[----:B------:R-:W-:Y:S05]  /*3f10*/  ISETP.NE.AND.EX P2, PT, RZ, UR5, PT, P2 ;  /* 0x00000005ff007c0c */ /* 0x000fea000bf45320 */
[----:B------:R-:W-:Y:S02]  /*3f20*/  USHF.L.U32 UR35, UR35, 0x7, URZ ;  /* 0x0000000723237899 */ /* 0x000fe400080006ff */
[----:B------:R-:W-:Y:S01]  /*3f30*/  USHF.L.U32 UR34, UR34, 0x8, URZ ;  /* 0x0000000822227899 */ /* 0x000fe200080006ff */
[----:B------:R-:W-:Y:S11]  /*3f40*/  BRA.U !UP3, `(.L_x_73) ;  /* 0x000000010b347547 */ /* 0x000ff6000b800000 */
[----:B------:R-:W-:Y:S01]  /*3f50*/  UPLOP3.LUT UP0, UPT, UPT, UPT, UP2, 0x80, 0x8 ;  /* 0x000000000008789c */ /* 0x000fe20003f0f020 */
[----:B--2---:R-:W-:Y:S02]  /*3f60*/  HFMA2 R0, -RZ, RZ, 0, 5.9604644775390625e-08 ;  /* 0x00000001ff007431 */ /* 0x004fe400000001ff */
[----:B------:R-:W-:Y:S03]  /*3f70*/  IMAD.MOV.U32 R171, RZ, RZ, 0x1 ;  /* 0x00000001ffab7424 */ /* 0x000fe600078e00ff */
[----:B------:R-:W-:Y:S05]  /*3f80*/  PLOP3.LUT P0, PT, PT, PT, UP0, 0x80, 0x8 ;  /* 0x000000000008781c */ /* 0x000fea0003f0f008 */
[----:B------:R-:W2:Y:S01]  /*3f90*/  @UP0 LDCU.64 UR10, c[0x0][0x888] ;  /* 0x00011100ff0a07ac */ /* 0x000ea20008000a00 */
[----:B------:R-:W-:Y:S07]  /*3fa0*/  @UP0 UIMAD UR8, UR36, UR4, URZ ;  /* 0x00000004240802a4 */ /* 0x000fee000f8e02ff */
[----:B------:R-:W-:Y:S01]  /*3fb0*/  @!P0 PRMT R171, R0, 0x7610, R171 ;  /* 0x0000761000ab8816 */ /* 0x000fe200000000ab */
[----:B--2---:R-:W-:Y:S03]  /*3fc0*/  @UP0 UIMAD.WIDE UR10, UR8, 0x4, UR10 ;  /* 0x00000004080a08a5 */ /* 0x004fe6000f8e020a */
[----:B------:R-:W2:Y:S03]  /*3fd0*/  @!UP0 LDCU UR8, c[0x0][0x880] ;  /* 0x00011000ff0887ac */ /* 0x000ea60008000800 */
[----:B------:R-:W-:Y:S01]  /*3fe0*/  IMAD.U32 R10, RZ, RZ, UR10 ;  /* 0x0000000aff0a7e24 */ /* 0x000fe2000f8e00ff */
[----:B------:R-:W-:Y:S05]  /*3ff0*/  MOV R11, UR11 ;  /* 0x0000000b000b7c02 */ /* 0x000fea0008000f00 */
[----:B-----5:R3:W5:Y:S02]  /*4000*/  @P0 LDG.E R81, desc[UR46][R10.64] ;  /* 0x0000002e0a510981 */ /* 0x020764000c1e1900 */
[----:B--23--:R-:W-:Y:S07]  /*4010*/  @!P0 IMAD.U32 R81, RZ, RZ, UR8 ;  /* 0x00000008ff518e24 */ /* 0x00cfee000f8e00ff */
.L_x_73:
[----:B-----5:R-:W-:Y:S01]  /*4020*/  @!P2 FSETP.EQ.AND P0, PT, R81, RZ, PT ;  /* 0x000000ff5100a20b */ /* 0x020fe20003f02000 */
[----:B------:R-:W-:Y:S01]  /*4030*/  @!UPT UIADD3 URZ, UPT, UPT, URZ, URZ, URZ ;  /* 0x000000fffffff290 */ /* 0x000fe2000fffe0ff */
[----:B------:R-:W-:Y:S11]  /*4040*/  @!P2 BRA `(.L_x_74) ;  /* 0x000000000014a947 */ /* 0x000ff60003800000 */
[----:B------:R-:W-:Y:S02]  /*4050*/  LOP3.LUT P2, RZ, R171, 0xff, RZ, 0xc0, !PT ;  /* 0x000000ffabff7812 */ /* 0x000fe4000784c0ff */
[----:B------:R-:W-:Y:S04]  /*4060*/  PLOP3.LUT P0, PT, PT, PT, UP0, 0x80, 0x8 ;  /* 0x000000000008781c */ /* 0x000fe80003f0f008 */
[----:B------:R-:W-:Y:S07]  /*4070*/  PLOP3.LUT P0, PT, P0, PT, PT, 0x8, 0x80 ;  /* 0x000000000080781c */ /* 0x000fee000070e170 */
[----:B------:R-:W-:Y:S11]  /*4080*/  @P2 FSETP.EQ.AND P0, PT, R81, RZ, PT ;  /* 0x000000ff5100220b */ /* 0x000ff60003f02000 */
[----:B------:R-:W-:Y:S02]  /*4090*/  @!UPT UIADD3 URZ, UPT, UPT, URZ, URZ, URZ ;  /* 0x000000fffffff290 */ /* 0x000fe4000fffe0ff */
.L_x_74:
[----:B------:R-:W3:Y:S01]  /*40a0*/  SYNCS.PHASECHK.TRANS64.TRYWAIT P2, [UR7+0x90], R12 ;  /* 0x0000900cff0075a7 */ /* 0x000ee20008041107 */
[----:B------:R-:W-:Y:S04]  /*40b0*/  ELECT P4, URZ, PT ;  /* 0x0000000000ff782f */ /* 0x000fe80003880000 */
[----:B------:R-:W-:Y:S11]  /*40c0*/  PLOP3.LUT P4, PT, P0, P4, PT, 0xf2, 0x2f ;  /* 0x00000000002f781c */ /* 0x000ff60000789e72 */
[----:B------:R-:W-:Y:S02]  /*40d0*/  @!UPT UIADD3 URZ, UPT, UPT, URZ, URZ, URZ ;  /* 0x000000fffffff290 */ /* 0x000fe4000fffe0ff */
[----:B-1----:R-:W-:Y:S05]  /*40e0*/  @!P4 IADD3 R9, P0, PT, R32, 0x580, RZ ;  /* 0x000005802009c810 */ /* 0x002fea0007f1e0ff */
[----:B--2---:R-:W-:Y:S01]  /*40f0*/  @!P4 IMAD.X R0, RZ, RZ, R33, P0 ;  /* 0x000000ffff00c224 */ /* 0x004fe200000e0621 */
[----:B---3--:R-:W-:Y:S07]  /*4100*/  @!P2 BRA `(.L_x_75) ;  /* 0x0000007400c0a947 */ /* 0x008fee0003800000 */
.L_x_161:
[----:B------:R-:W-:Y:S01]  /*4110*/  @!P4 R2UR UR8, R0 ;  /* 0x000000000008c2ca */ /* 0x000fe200000e0000 */
[----:B------:R-:W-:Y:S01]  /*4120*/  VOTEU.ALL UP1, P4 ;  /* 0x0000000000ff7886 */ /* 0x000fe20002020000 */
[----:B------:R-:W-:Y:S01]  /*4130*/  @!P4 R2UR UR9, R9 ;  /* 0x000000000909c2ca */ /* 0x000fe200000e0000 */
[----:B------:R-:W-:Y:S01]  /*4140*/  @!P4 IMAD.MOV.U32 R0, RZ, RZ, 0x2000 ;  /* 0x00002000ff00c424 */ /* 0x000fe200078e00ff */
[----:B------:R-:W-:Y:S01]  /*4150*/  UMOV UR10, 0x0 ;  /* 0x00000000000a7882 */ /* 0x000fe20000000000 */
[----:B------:R-:W-:Y:S01]  /*4160*/  UMOV UR11, 0x10000000 ;  /* 0x10000000000b7882 */ /* 0x000fe20000000000 */
[----:B------:R-:W-:Y:S01]  /*4170*/  @!UP1 UIADD3 UR32, UPT, UPT, UR7, 0x200, URZ ;  /* 0x0000020007209890 */ /* 0x000fe2000fffe0ff */
[----:B------:R-:W-:Y:S01]  /*4180*/  @!P4 IADD3 R9, P0, PT, R32, 0x580, RZ ;  /* 0x000005802009c810 */ /* 0x000fe20007f1e0ff */
[----:B------:R-:W-:Y:S05]  /*4190*/  VOTEU.ALL UP1, P4 ;  /* 0x0000000000ff7886 */ /* 0x000fea0002020000 */
[----:B------:R-:W-:Y:S01]  /*41a0*/  IMAD.U32 R11, RZ, RZ, UR8 ;  /* 0x00000008ff0b7e24 */ /* 0x000fe2000f8e00ff */
[----:B------:R-:W-:Y:S01]  /*41b0*/  UPRMT UR8, UR37, 0x654, UR33 ;  /* 0x0000065425087896 */ /* 0x000fe20008000021 */
[----:B------:R-:W-:Y:S03]  /*41c0*/  IMAD.U32 R10, RZ, RZ, UR9 ;  /* 0x00000009ff0a7e24 */ /* 0x000fe6000f8e00ff */
[----:B------:R-:W-:Y:S02]  /*41d0*/  @!P4 R2UR UR15, R11 ;  /* 0x000000000b0fc2ca */ /* 0x000fe400000e0000 */
[----:B------:R-:W-:Y:S11]  /*41e0*/  @!P4 R2UR UR14, R10 ;  /* 0x000000000a0ec2ca */ /* 0x000ff600000e0000 */
[----:B------:R-:W-:Y:S02]  /*41f0*/  @!UPT UIADD3 URZ, UPT, UPT, URZ, URZ, URZ ;  /* 0x000000fffffff290 */ /* 0x000fe4000fffe0ff */
[----:B------:R2:W-:Y:S01]  /*4200*/  @!UP1 UTMALDG.3D [UR32], [UR14], desc[UR10] ;  /* 0x00000a200e0095b4 */ /* 0x0005e20008011000 */
[----:B------:R3:W-:Y:S01]  /*4210*/  @!P4 SYNCS.ARRIVE.TRANS64.RED.A0TR RZ, [UR7+0x70], R0 ;  /* 0x00007000ffffc9a7 */ /* 0x0007e20008300407 */
[----:B------:R-:W-:Y:S01]  /*4220*/  SYNCS.ARRIVE.TRANS64.RED.A1T0 RZ, [UR8], RZ ;  /* 0x000000ffffff79a7 */ /* 0x000fe20008100408 */
[----:B---3--:R-:W-:Y:S01]  /*4230*/  @!P4 IMAD.X R0, RZ, RZ, R33, P0 ;  /* 0x000000ffff00c224 */ /* 0x008fe200000e0621 */
[----:B------:R-:W3:Y:S02]  /*4240*/  SYNCS.PHASECHK.TRANS64.TRYWAIT P2, [UR7+0x98], R12 ;  /* 0x0000980cff0075a7 */ /* 0x000ee40008041107 */
[----:B--23--:R-:W-:Y:S05]  /*4250*/  @!P2 BRA `(.L_x_76) ;  /* 0x000000740084a947 */ /* 0x00cfea0003800000 */
.L_x_163:
        /* <DEDUP_REMOVED lines=8> */
[----:B------:R-:W-:Y:S01]  /*42e0*/  @!UP1 UIADD3 UR24, UPT, UPT, UR7, 0x2200, URZ ;  /* 0x0000220007189890 */ /* 0x000fe2000fffe0ff */
[----:B------:R-:W-:Y:S01]  /*42f0*/  VOTEU.ALL UP1, P4 ;  /* 0x0000000000ff7886 */ /* 0x000fe20002020000 */
[----:B------:R-:W-:Y:S01]  /*4300*/  UMOV UR27, UR35 ;  /* 0x00000023001b7c82 */ /* 0x000fe20008000000 */
[----:B------:R-:W-:Y:S02]  /*4310*/  UMOV UR28, UR36 ;  /* 0x00000024001c7c82 */ /* 0x000fe40008000000 */
[----:B------:R-:W-:Y:S01]  /*4320*/  IMAD.U32 R11, RZ, RZ, UR8 ;  /* 0x00000008ff0b7e24 */ /* 0x000fe2000f8e00ff */
[----:B------:R-:W-:Y:S01]  /*4330*/  UPRMT UR8, UR37, 0x654, UR25 ;  /* 0x0000065425087896 */ /* 0x000fe20008000019 */
[----:B------:R-:W-:Y:S02]  /*4340*/  IMAD.U32 R10, RZ, RZ, UR9 ;  /* 0x00000009ff0a7e24 */ /* 0x000fe4000f8e00ff */
[----:B------:R-:W-:Y:S01]  /*4350*/  @!P4 IMAD.X R20, RZ, RZ, R33, P0 ;  /* 0x000000ffff14c224 */ /* 0x000fe200000e0621 */
[----:B------:R-:W-:Y:S02]  /*4360*/  @!P4 R2UR UR15, R11 ;  /* 0x000000000b0fc2ca */ /* 0x000fe400000e0000 */
[----:B------:R-:W-:Y:S11]  /*4370*/  @!P4 R2UR UR14, R10 ;  /* 0x000000000a0ec2ca */ /* 0x000ff600000e0000 */
[----:B------:R-:W-:Y:S02]  /*4380*/  @!UPT UIADD3 URZ, UPT, UPT, URZ, URZ, URZ ;  /* 0x000000fffffff290 */ /* 0x000fe4000fffe0ff */
[----:B------:R2:W-:Y:S01]  /*4390*/  @!UP1 UTMALDG.3D [UR24], [UR14], desc[UR10] ;  /* 0x00000a180e0095b4 */ /* 0x0005e20008011000 */
[----:B------:R2:W-:Y:S01]  /*43a0*/  @!P4 SYNCS.ARRIVE.TRANS64.RED.A0TR RZ, [UR7+0x78], R0 ;  /* 0x00007800ffffc9a7 */ /* 0x0005e20008300407 */
[----:B------:R-:W-:Y:S01]  /*43b0*/  SYNCS.ARRIVE.TRANS64.RED.A1T0 RZ, [UR8], RZ ;  /* 0x000000ffffff79a7 */ /* 0x000fe20008100408 */
[----:B------:R-:W3:Y:S02]  /*43c0*/  SYNCS.PHASECHK.TRANS64.TRYWAIT P2, [UR7+0xa0], R12 ;  /* 0x0000a00cff0075a7 */ /* 0x000ee40008041107 */
[----:B--23--:R-:W-:Y:S05]  /*43d0*/  @!P2 BRA `(.L_x_77) ;  /* 0x00000074003ca947 */ /* 0x00cfea0003800000 */
.L_x_165:
[----:B------:R-:W2:Y:S01]  /*43e0*/  LDC.64 R14, c[0x0][0xb10] ;  /* 0x0002c400ff0e7b82 */ /* 0x000ea20000000a00 */
[----:B------:R-:W-:Y:S01]  /*43f0*/  @!P4 R2UR UR8, R20 ;  /* 0x000000001408c2ca */ /* 0x000fe200000e0000 */
[----:B------:R-:W-:Y:S01]  /*4400*/  VOTEU.ALL UP1, P4 ;  /* 0x0000000000ff7886 */ /* 0x000fe20002020000 */
[----:B------:R-:W-:Y:S01]  /*4410*/  @!P4 R2UR UR9, R21 ;  /* 0x000000001509c2ca */ /* 0x000fe200000e0000 */
[----:B------:R-:W-:Y:S01]  /*4420*/  UMOV UR10, 0x0 ;  /* 0x00000000000a7882 */ /* 0x000fe20000000000 */
[----:B------:R-:W-:Y:S03]  /*4430*/  UMOV UR11, 0x10000000 ;  /* 0x10000000000b7882 */ /* 0x000fe60000000000 */
[----:B------:R-:W3:Y:S01]  /*4440*/  LDC.64 R10, c[0x0][0xb18] ;  /* 0x0002c600ff0a7b82 */ /* 0x000ee20000000a00 */
[----:B------:R-:W-:Y:S01]  /*4450*/  @!UP1 UIADD3 UR18, UPT, UPT, UR34, 0x80, URZ ;  /* 0x0000008022129890 */ /* 0x000fe2000fffe0ff */
[----:B------:R-:W-:Y:S01]  /*4460*/  @P3 SHF.R.U32.HI R28, RZ, 0x10, R25 ;  /* 0x00000010ff1c3819 */ /* 0x000fe20000011619 */
[----:B------:R-:W-:Y:S01]  /*4470*/  @!UP1 UIADD3 UR16, UPT, UPT, UR7, 0x4200, URZ ;  /* 0x0000420007109890 */ /* 0x000fe2000fffe0ff */
[----:B------:R-:W-:Y:S01]  /*4480*/  VIADD R30, R30, 0x1 ;  /* 0x000000011e1e7836 */ /* 0x000fe20000000000 */
[----:B------:R-:W-:Y:S03]  /*4490*/  VOTEU.ALL UP1, P4 ;  /* 0x0000000000ff7886 */ /* 0x000fe60002020000 */
[----:B------:R-:W5:Y:S01]  /*44a0*/  @!P1 LDC R0, c[0x0][0xb20] ;  /* 0x0002c800ff009b82 */ /* 0x000f620000000800 */
[----:B------:R-:W-:Y:S01]  /*44b0*/  UMOV UR19, UR35 ;  /* 0x0000002300137c82 */ /* 0x000fe20008000000 */
[----:B------:R-:W-:Y:S01]  /*44c0*/  IMAD.U32 R21, RZ, RZ, UR8 ;  /* 0x00000008ff157e24 */ /* 0x000fe2000f8e00ff */
[----:B------:R-:W-:Y:S05]  /*44d0*/  UMOV UR20, UR36 ;  /* 0x0000002400147c82 */ /* 0x000fea0008000000 */
[----:B-1----:R-:W1:Y:S01]  /*44e0*/  @!P1 LDC R3, c[0x0][0xb0c] ;  /* 0x0002c300ff039b82 */ /* 0x002e620000000800 */
[----:B------:R-:W-:Y:S01]  /*44f0*/  IMAD.U32 R20, RZ, RZ, UR9 ;  /* 0x00000009ff147e24 */ /* 0x000fe2000f8e00ff */
[----:B------:R-:W-:Y:S01]  /*4500*/  UPRMT UR8, UR37, 0x654, UR17 ;  /* 0x0000065425087896 */ /* 0x000fe20008000011 */
[----:B------:R-:W-:Y:S03]  /*4510*/  @!P4 R2UR UR15, R21 ;  /* 0x00000000150fc2ca */ /* 0x000fe600000e0000 */
[----:B------:R-:W-:Y:S01]  /*4520*/  @!P4 R2UR UR14, R20 ;  /* 0x00000000140ec2ca */ /* 0x000fe200000e0000 */
[----:B------:R-:W-:Y:S11]  /*4530*/  @!P4 IMAD.MOV.U32 R20, RZ, RZ, 0x2000 ;  /* 0x00002000ff14c424 */ /* 0x000ff600078e00ff */
[----:B------:R-:W-:Y:S01]  /*4540*/  @!UPT UIADD3 URZ, UPT, UPT, URZ, URZ, URZ ;  /* 0x000000fffffff290 */ /* 0x000fe2000fffe0ff */
[----:B------:R1:W-:Y:S01]  /*4550*/  @!UP1 UTMALDG.3D [UR16], [UR14], desc[UR10] ;  /* 0x00000a100e0095b4 */ /* 0x0003e20008011000 */
[----:B------:R1:W-:Y:S02]  /*4560*/  @!P4 SYNCS.ARRIVE.TRANS64.RED.A0TR RZ, [UR7+0x80], R20 ;  /* 0x00008014ffffc9a7 */ /* 0x0003e40008300407 */
[----:B-1----:R-:W-:Y:S01]  /*4570*/  @!P1 ISETP.NE.AND P2, PT, R3, 0x1, PT ;  /* 0x000000010300980c */ /* 0x002fe20003f45270 */
[C---:B--2---:R-:W-:Y:S01]  /*4580*/  @!P1 IMAD.HI.U32 R14, R13.reuse, R14, RZ ;  /* 0x0000000e0d0e9227 */ /* 0x044fe200078e00ff */
[----:B---3--:R-:W-:Y:S03]  /*4590*/  @!P1 ISETP.NE.AND P0, PT, R10, 0x1, PT ;  /* 0x000000010a00980c */ /* 0x008fe60003f05270 */
[C---:B------:R-:W-:Y:S01]  /*45a0*/  @!P1 IMAD.HI.U32 R11, R8.reuse, R11, RZ ;  /* 0x0000000b080b9227 */ /* 0x040fe200078e00ff */
[----:B------:R-:W-:Y:S04]  /*45b0*/  @!P1 SHF.R.U32.HI R14, RZ, R15, R14 ;  /* 0x0000000fff0e9219 */ /* 0x000fe8000001160e */
[----:B-----5:R-:W-:Y:S01]  /*45c0*/  @!P1 SHF.R.U32.HI R9, RZ, R0, R11 ;  /* 0x00000000ff099219 */ /* 0x020fe2000001160b */
[----:B------:R-:W-:Y:S01]  /*45d0*/  SYNCS.ARRIVE.TRANS64.RED.A1T0 RZ, [UR8], RZ ;  /* 0x000000ffffff79a7 */ /* 0x000fe20008100408 */
[----:B------:R-:W-:Y:S02]  /*45e0*/  @!P1 SEL R14, R13, R14, !P2 ;  /* 0x0000000e0d0e9207 */ /* 0x000fe40005000000 */
[----:B------:R-:W-:Y:S01]  /*45f0*/  @!P1 SEL R9, R8, R9, !P0 ;  /* 0x0000000908099207 */ /* 0x000fe20004000000 */
[----:B------:R-:W1:Y:S04]  /*4600*/  SYNCS.PHASECHK.TRANS64.TRYWAIT P5, [UR7+0xa8], R12 ;  /* 0x0000a80cff0075a7 */ /* 0x000e6800080a1107 */
[----:B------:R-:W-:Y:S02]  /*4610*/  @!P1 IMAD.IADD R0, R9, 0x1, -R14 ;  /* 0x0000000109009824 */ /* 0x000fe400078e0a0e */
[----:B------:R-:W-:Y:S02]  /*4620*/  @!P1 IMAD.IADD R9, R14, 0x1, -R9 ;  /* 0x000000010e099824 */ /* 0x000fe400078e0a09 */
[----:B------:R-:W-:Y:S02]  /*4630*/  @!P1 IMAD R13, R0, R3, R13 ;  /* 0x00000003000d9224 */ /* 0x000fe400078e020d */
[----:B------:R-:W-:Y:S01]  /*4640*/  @!P1 IMAD R8, R9, R10, R8 ;  /* 0x0000000a09089224 */ /* 0x000fe200078e0208 */
[----:B-1----:R-:W-:Y:S06]  /*4650*/  @!P5 BRA `(.L_x_78) ;  /* 0x0000007000b4d947 */ /* 0x002fec0003800000 */
.L_x_167:
[----:B-1----:R-:W-:Y:S01]  /*4660*/  @!P4 IADD3 R3, P0, PT, R32, 0x580, RZ ;  /* 0x000005802003c810 */ /* 0x002fe20007f1e0ff */
[----:B------:R-:W-:Y:S01]  /*4670*/  VOTEU.ALL UP1, P4 ;  /* 0x0000000000ff7886 */ /* 0x000fe20002020000 */
[----:B------:R-:W-:Y:S01]  /*4680*/  UMOV UR18, 0x0 ;  /* 0x0000000000127882 */ /* 0x000fe20000000000 */
[----:B------:R-:W-:Y:S01]  /*4690*/  UMOV UR19, 0x10000000 ;  /* 0x1000000000137882 */ /* 0x000fe20000000000 */
[----:B------:R-:W-:Y:S01]  /*46a0*/  @!P4 R2UR UR9, R3 ;  /* 0x000000000309c2ca */ /* 0x000fe200000e0000 */
[----:B------:R-:W-:Y:S01]  /*46b0*/  @!P4 IMAD.X R0, RZ, RZ, R33, P0 ;  /* 0x000000ffff00c224 */ /* 0x000fe200000e0621 */
[----:B------:R-:W-:Y:S01]  /*46c0*/  @!UP1 UIADD3 UR10, UPT, UPT, UR34, 0xc0, URZ ;  /* 0x000000c0220a9890 */ /* 0x000fe2000fffe0ff */
[----:B------:R-:W-:Y:S01]  /*46d0*/  ISETP.NE.AND P0, PT, R30, 0x2, PT ;  /* 0x000000021e00780c */ /* 0x000fe20003f05270 */
[----:B------:R-:W-:Y:S01]  /*46e0*/  UMOV UR11, UR35 ;  /* 0x00000023000b7c82 */ /* 0x000fe20008000000 */
[----:B------:R-:W-:Y:S01]  /*46f0*/  UMOV UR12, UR36 ;  /* 0x00000024000c7c82 */ /* 0x000fe20008000000 */
[----:B------:R-:W-:Y:S01]  /*4700*/  @!P4 R2UR UR8, R0 ;  /* 0x000000000008c2ca */ /* 0x000fe200000e0000 */
[----:B------:R-:W-:Y:S01]  /*4710*/  IMAD.IADD R20, R8, 0x1, R147 ;  /* 0x0000000108147824 */ /* 0x000fe200078e0293 */
[----:B------:R-:W-:Y:S01]  /*4720*/  @P3 R2UR UR36, R28 ;  /* 0x000000001c2432ca */ /* 0x000fe200000e0000 */
[----:B------:R-:W-:Y:S01]  /*4730*/  IMAD.IADD R21, R13, 0x1, R170 ;  /* 0x000000010d157824 */ /* 0x000fe200078e02aa */
[----:B------:R-:W-:Y:S02]  /*4740*/  SEL R0, RZ, 0x1, P0 ;  /* 0x00000001ff007807 */ /* 0x000fe40000000000 */
[----:B------:R-:W-:Y:S01]  /*4750*/  LOP3.LUT R31, R31, 0x1, RZ, 0x3c, !PT ;  /* 0x000000011f1f7812 */ /* 0x000fe200078e3cff */
[----:B------:R-:W-:Y:S01]  /*4760*/  IMAD.U32 R10, RZ, RZ, UR9 ;  /* 0x00000009ff0a7e24 */ /* 0x000fe2000f8e00ff */
[----:B------:R-:W-:Y:S01]  /*4770*/  @!UP1 UIADD3 UR9, UPT, UPT, UR7, 0x88, URZ ;  /* 0x0000008807099890 */ /* 0x000fe2000fffe0ff */
[----:B------:R-:W-:Y:S02]  /*4780*/  LOP3.LUT R29, R29, R0, RZ, 0x3c, !PT ;  /* 0x000000001d1d7212 */ /* 0x000fe400078e3cff */
[----:B------:R-:W-:Y:S02]  /*4790*/  SEL R30, R30, RZ, P0 ;  /* 0x000000ff1e1e7207 */ /* 0x000fe40000000000 */
[----:B------:R-:W-:Y:S01]  /*47a0*/  IMAD.U32 R11, RZ, RZ, UR8 ;  /* 0x00000008ff0b7e24 */ /* 0x000fe2000f8e00ff */
[----:B------:R-:W-:Y:S01]  /*47b0*/  @!P4 R2UR UR14, R10 ;  /* 0x000000000a0ec2ca */ /* 0x000fe200000e0000 */
[----:B------:R-:W-:Y:S01]  /*47c0*/  @!UP1 UIADD3 UR8, UPT, UPT, UR7, 0x6200, URZ ;  /* 0x0000620007089890 */ /* 0x000fe2000fffe0ff */
[----:B------:R-:W-:Y:S02]  /*47d0*/  VOTEU.ALL UP1, P4 ;  /* 0x0000000000ff7886 */ /* 0x000fe40002020000 */
[----:B------:R-:W-:Y:S11]  /*47e0*/  @!P4 R2UR UR15, R11 ;  /* 0x000000000b0fc2ca */ /* 0x000ff600000e0000 */
[----:B------:R-:W-:Y:S02]  /*47f0*/  @!UPT UIADD3 URZ, UPT, UPT, URZ, URZ, URZ ;  /* 0x000000fffffff290 */ /* 0x000fe4000fffe0ff */
[----:B------:R2:W-:Y:S01]  /*4800*/  @!UP1 UTMALDG.3D [UR8], [UR14], desc[UR18] ;  /* 0x000012080e0095b4 */ /* 0x0005e20008011000 */
[----:B------:R2:W-:Y:S01]  /*4810*/  @!P4 SYNCS.ARRIVE.TRANS64.RED.A0TR RZ, [UR7+0x88], R23 ;  /* 0x00008817ffffc9a7 */ /* 0x0005e20008300407 */
[----:B------:R-:W-:Y:S01]  /*4820*/  UPLOP3.LUT UP1, UPT, UPT, UPT, UPT, 0x80, 0x8 ;  /* 0x000000000008789c */ /* 0x000fe20003f2f070 */
[----:B------:R-:W-:Y:S01]  /*4830*/  SYNCS.ARRIVE.TRANS64.RED.A1T0 RZ, [UR13], RZ ;  /* 0x000000ffffff79a7 */ /* 0x000fe2000810040d */
[----:B------:R-:W-:Y:S09]  /*4840*/  @P3 BRA `(.L_x_79) ;  /* 0xfffffff000943947 */ /* 0x000ff2000383ffff */
[----:B------:R-:W-:-:S04]  /*4850*/  SHF.L.U32 R3, R31, 0x1f, RZ ;  /* 0x0000001f1f037819 */ /* 0x000fc800000006ff */
[----:B------:R-:W1:Y:S02]  /*4860*/  SYNCS.PHASECHK.TRANS64.TRYWAIT P0, [UR7+0x90], R3 ;  /* 0x00009003ff0075a7 */ /* 0x000e640008001107 */
[----:B-1----:R-:W-:Y:S05]  /*4870*/  @!P0 BRA `(.L_x_80) ;  /* 0x0000007000448947 */ /* 0x002fea0003800000 */
.L_x_169:
[----:B------:R-:W3:Y:S02]  /*4880*/  SYNCS.PHASECHK.TRANS64.TRYWAIT P0, [UR7+0x98], R3 ;  /* 0x00009803ff0075a7 */ /* 0x000ee40008001107 */
[----:B---3--:R-:W-:Y:S05]  /*4890*/  @!P0 BRA `(.L_x_81) ;  /* 0x0000007000548947 */ /* 0x008fea0003800000 */
.L_x_171:
[----:B------:R-:W3:Y:S02]  /*48a0*/  SYNCS.PHASECHK.TRANS64.TRYWAIT P0, [UR7+0xa0], R3 ;  /* 0x0000a003ff0075a7 */ /* 0x000ee40008001107 */
[----:B---3--:R-:W-:Y:S05]  /*48b0*/  @!P0 BRA `(.L_x_82) ;  /* 0x0000007000648947 */ /* 0x008fea0003800000 */
.L_x_173:
[----:B-1----:R-:W-:-:S07]  /*48c0*/  MOV R0, UR7 ;  /* 0x0000000700007c02 */ /* 0x002fce0008000f00 */
.L_x_83:
[----:B-1----:R-:W-:-:S04]  /*48d0*/  SHF.L.U32 R3, R31, 0x1f, RZ ;  /* 0x0000001f1f037819 */ /* 0x002fc800000006ff */
[----:B------:R1:W3:Y:S03]  /*48e0*/  SYNCS.PHASECHK.TRANS64.TRYWAIT P0, [R0+URZ+0xa8], R3 ;  /* 0x0000a803000075a7 */ /* 0x0002e600080011ff */
[----:B---3--:R-:W-:Y:S05]  /*48f0*/  @!P0 NANOSLEEP.SYNCS 0x989680 ;  /* 0x009896800000895d */ /* 0x008fea0003900000 */
[----:B------:R-:W3:Y:S02]  /*4900*/  @!P0 SYNCS.PHASECHK.TRANS64 P0, [R0+URZ+0xa8], R3 ;  /* 0x0000a803000085a7 */ /* 0x000ee400080010ff */
[----:B--23--:R-:W-:Y:S05]  /*4910*/  @P0 EXIT ;  /* 0x000000000000094d */ /* 0x00cfea0003800000 */
[----:B------:R-:W-:Y:S05]  /*4920*/  BRA `(.L_x_83) ;  /* 0xfffffffc00e87947 */ /* 0x000fea000383ffff */
.L_x_68:
[----:B------:R-:W-:-:S06]  /*4930*/  UISETP.GE.AND UP1, UPT, UR8, 0x4, UPT ;  /* 0x000000040800788c */ /* 0x000fcc000bf26270 */
[----:B------:R-:W-:-:S13]  /*4940*/  PLOP3.LUT P0, PT, PT, PT, UP1, 0x80, 0x8 ;  /* 0x000000000008781c */ /* 0x000fda0003f0f018 */
[----:B------:R-:W-:Y:S05]  /*4950*/  @!P0 EXIT ;  /* 0x000000000000894d */ /* 0x000fea0003800000 */
[----:B------:R-:W-:Y:S01]  /*4960*/  BAR.SYNC.DEFER_BLOCKING 0x6, 0xa0 ;  /* 0x0182800000007b1d */ /* 0x000fe20000010000 */
[C---:B------:R-:W-:Y:S01]  /*4970*/  IMAD.SHL.U32 R3, R185.reuse, 0x40, RZ ;  /* 0x00000040b9037824 */ /* 0x040fe200078e00ff */
[C---:B------:R-:W-:Y:S01]  /*4980*/  LOP3.LUT R189, R185.reuse, 0x60, RZ, 0xc0, !PT ;  /* 0x00000060b9bd7812 */ /* 0x040fe200078ec0ff */
[C---:B------:R-:W-:Y:S01]  /*4990*/  IMAD.SHL.U32 R172, R185.reuse, 0x8, RZ ;  /* 0x00000008b9ac7824 */ /* 0x040fe200078e00ff */
[C---:B------:R-:W-:Y:S01]  /*49a0*/  LOP3.LUT R187, R185.reuse, 0x2, RZ, 0xc0, !PT ;  /* 0x00000002b9bb7812 */ /* 0x040fe200078ec0ff */
[----:B------:R-:W-:Y:S01]  /*49b0*/  IMAD.U32 R79, R185, 0x10000, RZ ;  /* 0x00010000b94f7824 */ /* 0x000fe200078e00ff */
[----:B------:R-:W-:Y:S02]  /*49c0*/  UMOV UR49, 0x400 ;  /* 0x0000040000317882 */ /* 0x000fe40000000000 */
[----:B------:R-:W1:Y:S01]  /*49d0*/  LDC R177, c[0x0][0x370] ;  /* 0x0000dc00ffb17b82 */ /* 0x000e620000000800 */
[----:B------:R-:W-:Y:S01]  /*49e0*/  ULEA UR49, UR37, UR49, 0x18 ;  /* 0x0000003125317291 */ /* 0x000fe2000f8ec0ff */
[----:B------:R-:W-:Y:S01]  /*49f0*/  LOP3.LUT R5, R3, 0x180, RZ, 0xc0, !PT ;  /* 0x0000018003057812 */ /* 0x000fe200078ec0ff */
[----:B------:R-:W-:Y:S01]  /*4a00*/  HFMA2 R191, -RZ, RZ, 0, 0 ;  /* 0x00000000ffbf7431 */ /* 0x000fe200000001ff */
[----:B------:R-:W-:Y:S01]  /*4a10*/  LOP3.LUT R79, R79, 0x600000, RZ, 0xc0, !PT ;  /* 0x006000004f4f7812 */ /* 0x000fe200078ec0ff */
[----:B------:R-:W-:Y:S01]  /*4a20*/  UIADD3 UR4, UPT, UPT, UR49, 0x8200, URZ ;  /* 0x0000820031047890 */ /* 0x000fe2000fffe0ff */
[----:B------:R-:W-:Y:S01]  /*4a30*/  LOP3.LUT R172, R5, 0x30, R172, 0xf8, !PT ;  /* 0x0000003005ac7812 */ /* 0x000fe200078ef8ac */
[----:B------:R-:W-:Y:S01]  /*4a40*/  IMAD.MOV.U32 R76, RZ, RZ, RZ ;  /* 0x000000ffff4c7224 */ /* 0x000fe200078e00ff */
[----:B------:R-:W2:Y:S01]  /*4a50*/  LDC R74, c[0x0][0xb0c] ;  /* 0x0002c300ff4a7b82 */ /* 0x000ea20000000800 */
[----:B------:R-:W-:-:S02]  /*4a60*/  LOP3.LUT R185, R185, 0x4, RZ, 0xc0, !PT ;  /* 0x00000004b9b97812 */ /* 0x000fc400078ec0ff */
[----:B------:R-:W-:Y:S02]  /*4a70*/  CS2R R182, SRZ ;  /* 0x0000000000b67805 */ /* 0x000fe4000001ff00 */
[----:B------:R-:W-:Y:S02]  /*4a80*/  LOP3.LUT R172, R172, 0x1e40, R3, 0xf8, !PT ;  /* 0x00001e40acac7812 */ /* 0x000fe400078ef803 */
[----:B------:R-:W-:Y:S02]  /*4a90*/  CS2R R180, SRZ ;  /* 0x0000000000b47805 */ /* 0x000fe4000001ff00 */
[----:B------:R-:W-:Y:S01]  /*4aa0*/  IADD3 R184, PT, PT, -R185, 0x2, RZ ;  /* 0x00000002b9b87810 */ /* 0x000fe20007ffe1ff */
[----:B------:R-:W-:Y:S01]  /*4ab0*/  IMAD.MOV R176, RZ, RZ, -R187 ;  /* 0x000000ffffb07224 */ /* 0x000fe200078e0abb */
[----:B------:R-:W-:Y:S01]  /*4ac0*/  MOV R188, UR4 ;  /* 0x0000000400bc7c02 */ /* 0x000fe20008000f00 */
[----:B------:R-:W4:Y:S01]  /*4ad0*/  LDC R174, c[0x0][0xb20] ;  /* 0x0002c800ffae7b82 */ /* 0x000f220000000800 */
[----:B------:R-:W3:Y:S01]  /*4ae0*/  LDS R0, [UR49+0x150] ;  /* 0x00015031ff007984 */ /* 0x000ee20008000800 */
[----:B------:R-:W-:Y:S01]  /*4af0*/  VIADD R186, R172, UR49 ;  /* 0x00000031acba7c36 */ /* 0x000fe20008000000 */
[----:B------:R-:W1:Y:S01]  /*4b00*/  LDCU.64 UR52, c[0x0][0x348] ;  /* 0x00006900ff3477ac */ /* 0x000e620008000a00 */
[----:B------:R-:W-:-:S02]  /*4b10*/  IMAD.MOV R175, RZ, RZ, -R185 ;  /* 0x000000ffffaf7224 */ /* 0x000fc400078e0ab9 */
[----:B------:R-:W-:Y:S01]  /*4b20*/  VIADD R186, R186, 0x200 ;  /* 0x00000200baba7836 */ /* 0x000fe20000000000 */
[----:B------:R-:W1:Y:S01]  /*4b30*/  LDCU.64 UR38, c[0x0][0x888] ;  /* 0x00011100ff2677ac */ /* 0x000e620008000a00 */
[----:B------:R-:W1:Y:S01]  /*4b40*/  LDC R73, c[0x0][0xb30] ;  /* 0x0002cc00ff497b82 */ /* 0x000e620000000800 */
[----:B------:R-:W1:Y:S01]  /*4b50*/  LDCU.64 UR44, c[0x0][0x890] ;  /* 0x00011200ff2c77ac */ /* 0x000e620008000a00 */
[----:B------:R-:W-:-:S06]  /*4b60*/  UIADD3 UR48, UPT, UPT, UR49, 0x200, URZ ;  /* 0x0000020031307890 */ /* 0x000fcc000fffe0ff */
[----:B------:R-:W1:Y:S08]  /*4b70*/  LDC.64 R168, c[0x0][0xb10] ;  /* 0x0002c400ffa87b82 */ /* 0x000e700000000a00 */
[----:B------:R-:W1:Y:S08]  /*4b80*/  LDC.64 R70, c[0x0][0xb18] ;  /* 0x0002c600ff467b82 */ /* 0x000e700000000a00 */
[----:B------:R-:W1:Y:S08]  /*4b90*/  LDC.64 R68, c[0x0][0xb28] ;  /* 0x0002ca00ff447b82 */ /* 0x000e700000000a00 */
[----:B------:R-:W1:Y:S01]  /*4ba0*/  LDC.64 R166, c[0x0][0x8b0] ;  /* 0x00022c00ffa67b82 */ /* 0x000e620000000a00 */
[----:B---3--:R-:W-:-:S07]  /*4bb0*/  IMAD.IADD R79, R0, 0x1, R79 ;  /* 0x00000001004f7824 */ /* 0x008fce00078e024f */
[----:B------:R-:W3:Y:S08]  /*4bc0*/  LDC.64 R164, c[0x0][0x8a8] ;  /* 0x00022a00ffa47b82 */ /* 0x000ef00000000a00 */
[----:B--2-4-:R-:W1:Y:S02]  /*4bd0*/  LDC R178, c[0x0][0x374] ;  /* 0x0000dd00ffb27b82 */ /* 0x014e640000000800 */
.L_x_128:
[C---:B------:R-:W-:Y:S02]  /*4be0*/  LEA R0, R191.reuse, UR49, 0x3 ;  /* 0x00000031bf007c11 */ /* 0x040fe4000f8e18ff */
[----:B------:R-:W-:Y:S02]  /*4bf0*/  SHF.L.U32 R3, R182, 0x1f, RZ ;  /* 0x0000001fb6037819 */ /* 0x000fe400000006ff */
[----:B------:R-:W-:Y:S02]  /*4c00*/  LEA R16, R191, UR49, 0x4 ;  /* 0x00000031bf107c11 */ /* 0x000fe4000f8e20ff */
[----:B------:R-:W2:Y:S02]  /*4c10*/  SYNCS.PHASECHK.TRANS64.TRYWAIT P0, [R0+URZ+0xc0], R3 ;  /* 0x0000c003000075a7 */ /* 0x000ea400080011ff */
[----:B-12---:R-:W-:Y:S05]  /*4c20*/  @!P0 BRA `(.L_x_84) ;  /* 0x0000006c00a08947 */ /* 0x006fea0003800000 */
.L_x_174:
[----:B------:R-:W4:Y:S01]  /*4c30*/  LDC.64 R12, c[0x0][0xb10] ;  /* 0x0002c400ff0c7b82 */ /* 0x000f220000000a00 */
[----:B------:R-:W3:Y:S01]  /*4c40*/  LDS.128 R16, [R16+0x130] ;  /* 0x0001300010107984 */ /* 0x000ee20000000c00 */
[----:B-1----:R-:W-:Y:S01]  /*4c50*/  ISETP.NE.AND P1, PT, R73, 0x1, PT ;  /* 0x000000014900780c */ /* 0x002fe20003f25270 */
[----:B--2---:R-:W-:Y:S01]  /*4c60*/  VIADD R0, R0, 0xd0 ;  /* 0x000000d000007836 */ /* 0x004fe20000000000 */
[----:B------:R-:W-:Y:S04]  /*4c70*/  ISETP.GE.AND P0, PT, R72, 0x1, PT ;  /* 0x000000014800780c */ /* 0x000fe80003f06270 */
[----:B------:R-:W1:Y:S01]  /*4c80*/  LDC.64 R10, c[0x0][0xb18] ;  /* 0x0002c600ff0a7b82 */ /* 0x000e620000000a00 */
[----:B------:R-:W-:Y:S01]  /*4c90*/  PRMT R0, RZ, 0x654, R0 ;  /* 0x00000654ff007816 */ /* 0x000fe20000000000 */
[----:B------:R-:W-:Y:S01]  /*4ca0*/  @!PT LDS RZ, [RZ] ;  /* 0x00000000fffff984 */ /* 0x000fe20000000800 */
[----:B------:R-:W-:Y:S01]  /*4cb0*/  @!PT LDS RZ, [RZ] ;  /* 0x00000000fffff984 */ /* 0x000fe20000000800 */
[----:B------:R-:W-:Y:S01]  /*4cc0*/  @!PT LDS RZ, [RZ] ;  /* 0x00000000fffff984 */ /* 0x000fe20000000800 */
[----:B------:R-:W-:Y:S01]  /*4cd0*/  @!PT LDS RZ, [RZ] ;  /* 0x00000000fffff984 */ /* 0x000fe20000000800 */
[----:B------:R2:W-:Y:S06]  /*4ce0*/  MEMBAR.ALL.CTA ;  /* 0x0000000000007992 */ /* 0x0005ec0000008000 */
[----:B--2---:R-:W2:Y:S01]  /*4cf0*/  FENCE.VIEW.ASYNC.S ;  /* 0x00000000000073c6 */ /* 0x004ea20000000000 */
[----:B------:R-:W1:Y:S08]  /*4d00*/  @!P1 LDC R14, c[0x0][0xb20] ;  /* 0x0002c800ff0e9b82 */ /* 0x000e700000000800 */
[----:B------:R-:W1:Y:S01]  /*4d10*/  @!P1 LDC R9, c[0x0][0xb0c] ;  /* 0x0002c300ff099b82 */ /* 0x000e620000000800 */
[----:B--2---:R2:W-:Y:S01]  /*4d20*/  SYNCS.ARRIVE.TRANS64.RED.A1T0 RZ, [R0+URZ], RZ ;  /* 0x000000ff00ff79a7 */ /* 0x0045e200081004ff */
[----:B---3--:R-:W-:Y:S04]  /*4d30*/  LOP3.LUT P4, RZ, R18, 0x1, RZ, 0xc0, !PT ;  /* 0x0000000112ff7812 */ /* 0x008fe8000788c0ff */
[----:B------:R-:W-:Y:S09]  /*4d40*/  P2R R190, PR, RZ, 0x10 ;  /* 0x00000010ffbe7803 */ /* 0x000ff20000000000 */
[----:B------:R-:W-:Y:S02]  /*4d50*/  @P4 MOV R77, R16 ;  /* 0x00000010004d4202 */ /* 0x000fe40000000f00 */
[----:B------:R-:W-:Y:S01]  /*4d60*/  @P4 LOP3.LUT R75, R17, 0xffff, RZ, 0xc0, !PT ;  /* 0x0000ffff114b4812 */ /* 0x000fe200078ec0ff */
[----:B--2-4-:R-:W-:Y:S06]  /*4d70*/  @!P0 BRA `(.L_x_85) ;  /* 0x0000000000a48947 */ /* 0x014fec0003800000 */
[----:B------:R-:W-:Y:S01]  /*4d80*/  IMAD.HI.U32 R23, R178, R71, RZ ;  /* 0x00000047b2177227 */ /* 0x000fe200078e00ff */
[----:B------:R-:W-:Y:S02]  /*4d90*/  ISETP.NE.AND P0, PT, R70, 0x1, PT ;  /* 0x000000014600780c */ /* 0x000fe40003f05270 */
[----:B------:R-:W-:Y:S01]  /*4da0*/  ISETP.NE.AND P2, PT, R72, 0x1, PT ;  /* 0x000000014800780c */ /* 0x000fe20003f45270 */
[----:B------:R-:W-:Y:S01]  /*4db0*/  IMAD.HI.U32 R22, R177, R168, RZ ;  /* 0x000000a8b1167227 */ /* 0x000fe200078e00ff */
[----:B------:R-:W-:Y:S02]  /*4dc0*/  SHF.R.U32.HI R23, RZ, R174, R23 ;  /* 0x000000aeff177219 */ /* 0x000fe40000011617 */
[----:B------:R-:W-:Y:S01]  /*4dd0*/  ISETP.NE.AND P3, PT, R74, 0x1, PT ;  /* 0x000000014a00780c */ /* 0x000fe20003f65270 */
[----:B------:R-:W-:Y:S01]  /*4de0*/  IMAD.HI.U32 R26, R77, R168, RZ ;  /* 0x000000a84d1a7227 */ /* 0x000fe200078e00ff */
[----:B------:R-:W-:Y:S02]  /*4df0*/  SHF.R.U32.HI R22, RZ, R169, R22 ;  /* 0x000000a9ff167219 */ /* 0x000fe40000011616 */
[----:B------:R-:W-:Y:S01]  /*4e00*/  SEL R3, R178, R23, !P0 ;  /* 0x00000017b2037207 */ /* 0x000fe20004000000 */
[----:B------:R-:W-:Y:S01]  /*4e10*/  IMAD.HI.U32 R23, R75, R71, RZ ;  /* 0x000000474b177227 */ /* 0x000fe200078e00ff */
[----:B------:R-:W-:Y:S02]  /*4e20*/  SEL R7, R177, R22, !P3 ;  /* 0x00000016b1077207 */ /* 0x000fe40005800000 */
[----:B------:R-:W-:Y:S01]  /*4e30*/  SHF.R.U32.HI R26, RZ, R169, R26 ;  /* 0x000000a9ff1a7219 */ /* 0x000fe2000001161a */
[-C--:B------:R-:W-:Y:S04]  /*4e40*/  IMAD.HI.U32 R22, R3, R68.reuse, RZ ;  /* 0x0000004403167227 */ /* 0x080fe800078e00ff */
[----:B------:R-:W-:Y:S01]  /*4e50*/  IMAD.HI.U32 R24, R7, R68, RZ ;  /* 0x0000004407187227 */ /* 0x000fe200078e00ff */
[-C--:B------:R-:W-:Y:S02]  /*4e60*/  @P2 SHF.R.U32.HI R3, RZ, R69.reuse, R22 ;  /* 0x00000045ff032219 */ /* 0x080fe40000011616 */
[----:B------:R-:W-:Y:S02]  /*4e70*/  SHF.R.U32.HI R22, RZ, R174, R23 ;  /* 0x000000aeff167219 */ /* 0x000fe40000011617 */
[----:B------:R-:W-:Y:S01]  /*4e80*/  @P2 SHF.R.U32.HI R7, RZ, R69, R24 ;  /* 0x00000045ff072219 */ /* 0x000fe20000011618 */
[C---:B------:R-:W-:Y:S01]  /*4e90*/  IMAD R2, R72.reuse, R3, RZ ;  /* 0x0000000348027224 */ /* 0x040fe200078e02ff */
[----:B------:R-:W-:Y:S02]  /*4ea0*/  SEL R5, R75, R22, !P0 ;  /* 0x000000164b057207 */ /* 0x000fe40004000000 */
[----:B------:R-:W-:Y:S01]  /*4eb0*/  SEL R3, R77, R26, !P3 ;  /* 0x0000001a4d037207 */ /* 0x000fe20005800000 */
[----:B------:R-:W-:Y:S01]  /*4ec0*/  IMAD R4, R72, R7, RZ ;  /* 0x0000000748047224 */ /* 0x000fe200078e02ff */
[C---:B------:R-:W-:Y:S01]  /*4ed0*/  ISETP.GE.AND P0, PT, R5.reuse, R2, PT ;  /* 0x000000020500720c */ /* 0x040fe20003f06270 */
[----:B------:R-:W-:Y:S03]  /*4ee0*/  IMAD.HI.U32 R6, R5, R68, RZ ;  /* 0x0000004405067227 */ /* 0x000fe600078e00ff */
[----:B------:R-:W-:Y:S01]  /*4ef0*/  ISETP.GE.OR P0, PT, R3, R4, P0 ;  /* 0x000000040300720c */ /* 0x000fe20000706670 */
[----:B------:R-:W-:Y:S01]  /*4f00*/  IMAD.MOV R4, RZ, RZ, -R3 ;  /* 0x000000ffff047224 */ /* 0x000fe200078e0a03 */
[-C--:B------:R-:W-:Y:S03]  /*4f10*/  SHF.R.U32.HI R6, RZ, R69.reuse, R6 ;  /* 0x00000045ff067219 */ /* 0x080fe60000011606 */
[----:B------:R-:W-:Y:S01]  /*4f20*/  IMAD R77, R74, R4, R77 ;  /* 0x000000044a4d7224 */ /* 0x000fe200078e024d */
[----:B------:R-:W-:Y:S05]  /*4f30*/  SEL R15, R5, R6, !P2 ;  /* 0x00000006050f7207 */ /* 0x000fea0005000000 */
[----:B------:R-:W-:Y:S02]  /*4f40*/  IMAD.MOV R6, RZ, RZ, -R15 ;  /* 0x000000ffff067224 */ /* 0x000fe400078e0a0f */
[C---:B------:R-:W-:Y:S04]  /*4f50*/  @!P0 IMAD.HI.U32 R2, R3.reuse, R68, RZ ;  /* 0x0000004403028227 */ /* 0x040fe800078e00ff */
[----:B------:R-:W-:Y:S01]  /*4f60*/  IMAD R6, R72, R6, R5 ;  /* 0x0000000648067224 */ /* 0x000fe200078e0205 */
[----:B------:R-:W-:Y:S04]  /*4f70*/  @!P0 SHF.R.U32.HI R2, RZ, R69, R2 ;  /* 0x00000045ff028219 */ /* 0x000fe80000011602 */
[----:B------:R-:W-:Y:S02]  /*4f80*/  @!P0 SEL R0, R3, R2, !P2 ;  /* 0x0000000203008207 */ /* 0x000fe40005000000 */
[----:B------:R-:W-:Y:S02]  /*4f90*/  IADD3 R2, PT, PT, -R5, RZ, RZ ;  /* 0x000000ff05027210 */ /* 0x000fe40007ffe1ff */
[----:B------:R-:W-:Y:S01]  /*4fa0*/  @!P0 IADD3 R8, PT, PT, R15, -R0, RZ ;  /* 0x800000000f088210 */ /* 0x000fe20007ffe0ff */
[----:B------:R-:W-:Y:S02]  /*4fb0*/  @!P0 IMAD R0, R7, R6, R0 ;  /* 0x0000000607008224 */ /* 0x000fe400078e0200 */
[----:B------:R-:W-:Y:S02]  /*4fc0*/  IMAD R75, R70, R2, R75 ;  /* 0x00000002464b7224 */ /* 0x000fe400078e024b */
[----:B------:R-:W-:Y:S02]  /*4fd0*/  @!P0 IMAD R5, R8, R72, R3 ;  /* 0x0000004808058224 */ /* 0x000fe400078e0203 */
[----:B------:R-:W-:Y:S04]  /*4fe0*/  @!P0 IMAD.MOV.U32 R3, RZ, RZ, R0 ;  /* 0x000000ffff038224 */ /* 0x000fe800078e0000 */
[----:B------:R-:W-:Y:S02]  /*4ff0*/  IMAD R77, R3, R74, R77 ;  /* 0x0000004a034d7224 */ /* 0x000fe400078e024d */
[----:B------:R-:W-:Y:S07]  /*5000*/  IMAD R75, R5, R70, R75 ;  /* 0x00000046054b7224 */ /* 0x000fee00078e024b */
.L_x_85:
[----:B-1----:R-:W-:Y:S01]  /*5010*/  @!P1 ISETP.NE.AND P0, PT, R10, 0x1, PT ;  /* 0x000000010a00980c */ /* 0x002fe20003f05270 */
[----:B------:R-:W-:Y:S01]  /*5020*/  @!P1 IMAD.HI.U32 R0, R77, R12, RZ ;  /* 0x0000000c4d009227 */ /* 0x000fe200078e00ff */
[----:B------:R-:W-:Y:S01]  /*5030*/  @!P1 ISETP.NE.AND P2, PT, R9, 0x1, PT ;  /* 0x000000010900980c */ /* 0x000fe20003f45270 */
[----:B------:R-:W-:Y:S01]  /*5040*/  ULOP3.LUT UP0, URZ, UR48, 0x1b0, URZ, 0xc0, !UPT ;  /* 0x000001b030ff7892 */ /* 0x000fe2000f80c0ff */
[----:B------:R-:W-:Y:S01]  /*5050*/  R2UR UR42, R21 ;  /* 0x00000000152a72ca */ /* 0x000fe200000e0000 */
[----:B------:R-:W-:Y:S01]  /*5060*/  @!P1 IMAD.HI.U32 R3, R75, R11, RZ ;  /* 0x0000000b4b039227 */ /* 0x000fe200078e00ff */
[----:B------:R-:W-:Y:S02]  /*5070*/  @!P1 SHF.R.U32.HI R0, RZ, R13, R0 ;  /* 0x0000000dff009219 */ /* 0x000fe40000011600 */
[----:B------:R-:W-:Y:S01]  /*5080*/  R2UR UR41, R20 ;  /* 0x00000000142972ca */ /* 0x000fe200000e0000 */
[----:B------:R-:W-:Y:S01]  /*5090*/  VIADD R191, R191, 0x1 ;  /* 0x00000001bfbf7836 */ /* 0x000fe20000000000 */
[----:B------:R-:W-:Y:S02]  /*50a0*/  @!P1 SHF.R.U32.HI R2, RZ, R14, R3 ;  /* 0x0000000eff029219 */ /* 0x000fe40000011603 */
[----:B------:R-:W-:Y:S02]  /*50b0*/  @!P1 SEL R3, R77, R0, !P2 ;  /* 0x000000004d039207 */ /* 0x000fe40005000000 */
[----:B------:R-:W-:Y:S02]  /*50c0*/  @!P1 SEL R2, R75, R2, !P0 ;  /* 0x000000024b029207 */ /* 0x000fe40004000000 */
[----:B------:R-:W-:Y:S01]  /*50d0*/  @P4 SHF.R.U32.HI R179, RZ, 0x10, R17 ;  /* 0x00000010ffb34819 */ /* 0x000fe20000011611 */
[----:B------:R-:W-:Y:S02]  /*50e0*/  USHF.L.U32 UR42, UR42, 0x7, URZ ;  /* 0x000000072a2a7899 */ /* 0x000fe400080006ff */
[----:B------:R-:W-:Y:S02]  /*50f0*/  @!P1 IMAD.IADD R0, R2, 0x1, -R3 ;  /* 0x0000000102009824 */ /* 0x000fe400078e0a03 */
[----:B------:R-:W-:Y:S01]  /*5100*/  @!P1 IMAD.IADD R2, R3, 0x1, -R2 ;  /* 0x0000000103029824 */ /* 0x000fe200078e0a02 */
[----:B------:R-:W-:Y:S01]  /*5110*/  USHF.L.U32 UR41, UR41, 0x8, URZ ;  /* 0x0000000829297899 */ /* 0x000fe200080006ff */
[----:B------:R-:W-:Y:S02]  /*5120*/  @!P1 IMAD R77, R0, R9, R77 ;  /* 0x00000009004d9224 */ /* 0x000fe400078e024d */
[----:B------:R-:W-:Y:S01]  /*5130*/  @!P1 IMAD R75, R2, R10, R75 ;  /* 0x0000000a024b9224 */ /* 0x000fe200078e024b */
[----:B------:R-:W-:Y:S08]  /*5140*/  BRA.U !UP0, `(.L_x_86) ;  /* 0x0000000108407547 */ /* 0x000ff0000b800000 */
[----:B------:R-:W1:Y:S01]  /*5150*/  LDCU.64 UR8, c[0x4][0x88] ;  /* 0x01001100ff0877ac */ /* 0x000e620008000a00 */
[----:B------:R-:W-:Y:S01]  /*5160*/  MOV R3, 0x0 ;  /* 0x0000000000037802 */ /* 0x000fe20000000f00 */
[----:B------:R-:W-:Y:S02]  /*5170*/  HFMA2 R12, -RZ, RZ, 0, 5.9604644775390625e-08 ;  /* 0x00000001ff0c7431 */ /* 0x000fe400000001ff */
[----:B------:R-:W-:Y:S02]  /*5180*/  IMAD.MOV.U32 R8, RZ, RZ, 0x70 ;  /* 0x00000070ff087424 */ /* 0x000fe400078e00ff */
[----:B------:R-:W-:Y:S01]  /*5190*/  IMAD.MOV.U32 R13, RZ, RZ, RZ ;  /* 0x000000ffff0d7224 */ /* 0x000fe200078e00ff */
[----:B------:R-:W2:Y:S01]  /*51a0*/  LDCU.64 UR6, c[0x4][0x90] ;  /* 0x01001200ff0677ac */ /* 0x000ea20008000a00 */
[----:B------:R-:W3:Y:S01]  /*51b0*/  LDC.64 R2, c[0x4][R3] ;  /* 0x0100000003027b82 */ /* 0x000ee20000000a00 */
[----:B------:R-:W4:Y:S01]  /*51c0*/  LDCU.64 UR4, c[0x4][0x8] ;  /* 0x01000100ff0477ac */ /* 0x000f220008000a00 */
[----:B-1----:R-:W-:Y:S01]  /*51d0*/  MOV R5, UR9 ;  /* 0x0000000900057c02 */ /* 0x002fe20008000f00 */
[----:B------:R-:W-:Y:S01]  /*51e0*/  IMAD.U32 R4, RZ, RZ, UR8 ;  /* 0x00000008ff047e24 */ /* 0x000fe2000f8e00ff */
[----:B--2---:R-:W-:Y:S01]  /*51f0*/  MOV R7, UR7 ;  /* 0x0000000700077c02 */ /* 0x004fe20008000f00 */
[----:B------:R-:W-:Y:S01]  /*5200*/  IMAD.U32 R6, RZ, RZ, UR6 ;  /* 0x00000006ff067e24 */ /* 0x000fe2000f8e00ff */
[----:B----4-:R-:W-:Y:S01]  /*5210*/  MOV R11, UR5 ;  /* 0x00000005000b7c02 */ /* 0x010fe20008000f00 */
[----:B------:R-:W-:Y:S02]  /*5220*/  IMAD.U32 R10, RZ, RZ, UR4 ;  /* 0x00000004ff0a7e24 */ /* 0x000fe4000f8e00ff */
[----:B------:R-:W-:Y:S07]  /*5230*/  LEPC R20, `(.L_x_86) ;  /* 0x000000001014794e */ /* 0x000fee0000000000 */
[----:B---3-5:R-:W-:Y:S05]  /*5240*/  CALL.ABS.NOINC R2 ;  /* 0x0000000002007343 */ /* 0x028fea0003c00000 */
.L_x_86:
[----:B------:R-:W-:Y:S01]  /*5250*/  LOP3.LUT P0, RZ, R188, 0x1b0, RZ, 0xc0, !PT ;  /* 0x000001b0bcff7812 */ /* 0x000fe2000780c0ff */
[----:B------:R-:W-:Y:S11]  /*5260*/  BSSY.RECONVERGENT B6, `(.L_x_87) ;  /* 0x0000013000067945 */ /* 0x000ff60003800200 */
[----:B------:R-:W-:Y:S01]  /*5270*/  @!UPT UIADD3 URZ, UPT, UPT, URZ, URZ, URZ ;  /* 0x000000fffffff290 */ /* 0x000fe2000fffe0ff */
[----:B------:R-:W-:Y:S05]  /*5280*/  @!P0 BRA `(.L_x_88) ;  /* 0x0000000000408947 */ /* 0x000fea0003800000 */
        /* <DEDUP_REMOVED lines=16> */
.L_x_88:
[----:B------:R-:W-:Y:S05]  /*5390*/  BSYNC.RECONVERGENT B6 ;  /* 0x0000000000067941 */ /* 0x000fea0003800200 */
.L_x_87:
[----:B------:R-:W-:Y:S01]  /*53a0*/  ISETP.NE.U32.AND P4, PT, R166, RZ, PT ;  /* 0x000000ffa600720c */ /* 0x000fe20003f85070 */
[----:B------:R-:W-:Y:S01]  /*53b0*/  UISETP.NE.AND UP2, UPT, UR50, URZ, UPT ;  /* 0x000000ff3200728c */ /* 0x000fe2000bf45270 */
[----:B------:R-:W-:Y:S01]  /*53c0*/  ISETP.NE.U32.AND P2, PT, RZ, UR38, PT ;  /* 0x00000026ff007c0c */ /* 0x000fe2000bf45070 */
[----:B------:R-:W-:Y:S01]  /*53d0*/  UISETP.NE.U32.AND UP1, UPT, UR44, URZ, UPT ;  /* 0x000000ff2c00728c */ /* 0x000fe2000bf25070 */
[----:B------:R-:W-:Y:S01]  /*53e0*/  ISETP.NE.AND.EX P4, PT, R167, RZ, PT, P4 ;  /* 0x000000ffa700720c */ /* 0x000fe20003f85340 */
[----:B------:R-:W-:Y:S01]  /*53f0*/  UPLOP3.LUT UP0, UPT, UPT, UPT, UPT, 0x40, 0x4 ;  /* 0x000000000004789c */ /* 0x000fe20003f0e870 */
[----:B------:R-:W-:Y:S01]  /*5400*/  ISETP.NE.AND.EX P2, PT, RZ, UR39, PT, P2 ;  /* 0x00000027ff007c0c */ /* 0x000fe2000bf45320 */
[----:B------:R-:W-:Y:S01]  /*5410*/  UISETP.NE.AND.EX UP1, UPT, UR45, URZ, UPT, UP1 ;  /* 0x000000ff2d00728c */ /* 0x000fe2000bf25310 */
[----:B------:R-:W-:Y:S04]  /*5420*/  PLOP3.LUT P1, PT, PT, PT, UP2, 0x80, 0x8 ;  /* 0x000000000008781c */ /* 0x000fe80003f2f028 */
[----:B------:R-:W-:Y:S06]  /*5430*/  @UP2 UPLOP3.LUT UP0, UPT, UPT, UPT, UP1, 0x80, 0x8 ;  /* 0x000000000008289c */ /* 0x000fec0003f0f010 */
[----:B------:R-:W-:Y:S01]  /*5440*/  PLOP3.LUT P0, PT, PT, PT, UP0, 0x80, 0x8 ;  /* 0x000000000008781c */ /* 0x000fe20003f0f008 */
[----:B------:R-:W-:Y:S01]  /*5450*/  @!UPT UIADD3 URZ, UPT, UPT, URZ, URZ, URZ ;  /* 0x000000fffffff290 */ /* 0x000fe2000fffe0ff */
[----:B------:R-:W-:Y:S11]  /*5460*/  BRA.U !UP1, `(.L_x_89) ;  /* 0x0000000109387547 */ /* 0x000ff6000b800000 */
[----:B------:R-:W-:Y:S01]  /*5470*/  UISETP.NE.U32.AND UP0, UPT, UR38, URZ, UPT ;  /* 0x000000ff2600728c */ /* 0x000fe2000bf05070 */
[----:B------:R-:W-:Y:S02]  /*5480*/  HFMA2 R0, -RZ, RZ, 0, 5.9604644775390625e-08 ;  /* 0x00000001ff007431 */ /* 0x000fe400000001ff */
[----:B------:R-:W-:Y:S01]  /*5490*/  IMAD.MOV.U32 R171, RZ, RZ, 0x1 ;  /* 0x00000001ffab7424 */ /* 0x000fe200078e00ff */
[----:B------:R-:W-:Y:S06]  /*54a0*/  UISETP.NE.AND.EX UP0, UPT, UR39, URZ, UPT, UP0 ;  /* 0x000000ff2700728c */ /* 0x000fec000bf05300 */
[----:B------:R-:W-:Y:S05]  /*54b0*/  PLOP3.LUT P3, PT, PT, PT, UP0, 0x80, 0x8 ;  /* 0x000000000008781c */ /* 0x000fea0003f6f008 */
[----:B------:R-:W1:Y:S01]  /*54c0*/  @UP0 LDCU.64 UR6, c[0x0][0x888] ;  /* 0x00011100ff0607ac */ /* 0x000e620008000a00 */
[----:B------:R-:W-:Y:S07]  /*54d0*/  @UP0 UIMAD UR4, UR36, UR44, URZ ;  /* 0x0000002c240402a4 */ /* 0x000fee000f8e02ff */
[----:B------:R-:W-:Y:S01]  /*54e0*/  @!P3 PRMT R171, R0, 0x7610, R171 ;  /* 0x0000761000abb816 */ /* 0x000fe200000000ab */
[----:B-1----:R-:W-:Y:S03]  /*54f0*/  @UP0 UIMAD.WIDE UR6, UR4, 0x4, UR6 ;  /* 0x00000004040608a5 */ /* 0x002fe6000f8e0206 */
[----:B------:R-:W1:Y:S03]  /*5500*/  @!UP0 LDCU UR4, c[0x0][0x880] ;  /* 0x00011000ff0487ac */ /* 0x000e660008000800 */
[----:B------:R-:W-:Y:S01]  /*5510*/  IMAD.U32 R2, RZ, RZ, UR6 ;  /* 0x00000006ff027e24 */ /* 0x000fe2000f8e00ff */
[----:B------:R-:W-:Y:S05]  /*5520*/  MOV R3, UR7 ;  /* 0x0000000700037c02 */ /* 0x000fea0008000f00 */
[----:B-----5:R2:W5:Y:S02]  /*5530*/  @P3 LDG.E R81, desc[UR46][R2.64] ;  /* 0x0000002e02513981 */ /* 0x020564000c1e1900 */
[----:B-12---:R-:W-:Y:S02]  /*5540*/  @!P3 IMAD.U32 R81, RZ, RZ, UR4 ;  /* 0x00000004ff51be24 */ /* 0x006fe4000f8e00ff */
.L_x_89:
[----:B------:R-:W-:Y:S05]  /*5550*/  @!P4 BRA `(.L_x_90) ;  /* 0x000000000020c947 */ /* 0x000fea0003800000 */
[----:B------:R-:W-:Y:S04]  /*5560*/  ISETP.NE.U32.AND P3, PT, R164, RZ, PT ;  /* 0x000000ffa400720c */ /* 0x000fe80003f65070 */
[----:B------:R-:W-:Y:S11]  /*5570*/  ISETP.NE.AND.EX P3, PT, R165, RZ, PT, P3 ;  /* 0x000000ffa500720c */ /* 0x000ff60003f65330 */
[----:B------:R-:W-:Y:S02]  /*5580*/  @!UPT UIADD3 URZ, UPT, UPT, URZ, URZ, URZ ;  /* 0x000000fffffff290 */ /* 0x000fe4000fffe0ff */
[----:B------:R-:W1:Y:S01]  /*5590*/  @P3 LDC.64 R2, c[0x0][0x8a8] ;  /* 0x00022a00ff023b82 */ /* 0x000e620000000a00 */
[----:B------:R-:W-:Y:S04]  /*55a0*/  @P3 IMAD R0, R166, UR36, RZ ;  /* 0x00000024a6003c24 */ /* 0x000fe8000f8e02ff */
[----:B-1----:R-:W-:Y:S05]  /*55b0*/  @P3 IMAD.WIDE R2, R0, 0x4, R2 ;  /* 0x0000000400023825 */ /* 0x002fea00078e0202 */
[----:B-----5:R1:W5:Y:S02]  /*55c0*/  @P3 LDG.E R78, desc[UR46][R2.64] ;  /* 0x0000002e024e3981 */ /* 0x020364000c1e1900 */
[----:B-1----:R-:W2:Y:S02]  /*55d0*/  @!P3 LDC R78, c[0x0][0x8a0] ;  /* 0x00022800ff4ebb82 */ /* 0x002ea40000000800 */
.L_x_90:
[----:B-----5:R-:W-:Y:S01]  /*55e0*/  FSETP.NEU.AND P4, PT, R81, RZ, PT ;  /* 0x000000ff5100720b */ /* 0x020fe20003f8d000 */
[----:B------:R-:W-:Y:S01]  /*55f0*/  BSSY B1, `(.L_x_91) ;  /* 0x0000047000017945 */ /* 0x000fe20003800000 */
[----:B------:R-:W-:Y:S01]  /*5600*/  SEL R5, RZ, 0xffffffff, P2 ;  /* 0xffffffffff057807 */ /* 0x000fe20001000000 */
[----:B------:R-:W-:Y:S01]  /*5610*/  IMAD.MOV.U32 R196, RZ, RZ, 0x1 ;  /* 0x00000001ffc47424 */ /* 0x000fe200078e00ff */
[----:B------:R-:W-:Y:S01]  /*5620*/  LOP3.LUT P3, RZ, R171, 0xff, RZ, 0xc0, !PT ;  /* 0x000000ffabff7812 */ /* 0x000fe2000786c0ff */
[C---:B------:R-:W-:Y:S01]  /*5630*/  IMAD R80, R76.reuse, 0x100, R79 ;  /* 0x000001004c507824 */ /* 0x040fe200078e024f */
[----:B------:R-:W-:Y:S02]  /*5640*/  @P1 SEL R0, RZ, 0xffffffff, P4 ;  /* 0xffffffffff001807 */ /* 0x000fe40002000000 */
[----:B------:R-:W-:Y:S02]  /*5650*/  CS2R R162, SRZ ;  /* 0x0000000000a27805 */ /* 0x000fe4000001ff00 */
[----:B------:R-:W-:Y:S02]  /*5660*/  LEA R3, R181, UR49, 0x3 ;  /* 0x00000031b5037c11 */ /* 0x000fe4000f8e18ff */
[----:B------:R-:W-:Y:S02]  /*5670*/  CS2R R160, SRZ ;  /* 0x0000000000a07805 */ /* 0x000fe4000001ff00 */
[----:B------:R-:W-:Y:S02]  /*5680*/  @P0 SEL R0, R5, R0, !P3 ;  /* 0x0000000005000207 */ /* 0x000fe40005800000 */
[----:B------:R-:W-:Y:S02]  /*5690*/  CS2R R158, SRZ ;  /* 0x00000000009e7805 */ /* 0x000fe4000001ff00 */
[----:B------:R-:W-:Y:S02]  /*56a0*/  LEA R193, R76, UR49, 0x3 ;  /* 0x000000314cc17c11 */ /* 0x000fe4000f8e18ff */
[----:B------:R-:W-:Y:S02]  /*56b0*/  CS2R R156, SRZ ;  /* 0x00000000009c7805 */ /* 0x000fe4000001ff00 */
[----:B------:R-:W-:Y:S02]  /*56c0*/  @P1 LOP3.LUT R0, R0, 0x1, RZ, 0xc0, !PT ;  /* 0x0000000100001812 */ /* 0x000fe400078ec0ff */
[----:B------:R-:W-:Y:S02]  /*56d0*/  CS2R R154, SRZ ;  /* 0x00000000009a7805 */ /* 0x000fe4000001ff00 */
[----:B------:R-:W-:Y:S02]  /*56e0*/  SHF.L.U32 R2, R183, 0x1f, RZ ;  /* 0x0000001fb7027819 */ /* 0x000fe400000006ff */
[----:B------:R-:W-:Y:S02]  /*56f0*/  CS2R R152, SRZ ;  /* 0x0000000000987805 */ /* 0x000fe4000001ff00 */
[----:B------:R-:W-:Y:S02]  /*5700*/  ISETP.NE.U32.OR P6, PT, R0, 0x1, !P1 ;  /* 0x000000010000780c */ /* 0x000fe40004fc5470 */
[----:B------:R-:W-:Y:S02]  /*5710*/  CS2R R150, SRZ ;  /* 0x0000000000967805 */ /* 0x000fe4000001ff00 */
[----:B------:R-:W-:Y:S02]  /*5720*/  PLOP3.LUT P2, PT, PT, PT, UP1, 0x80, 0x8 ;  /* 0x000000000008781c */ /* 0x000fe40003f4f018 */
[----:B------:R-:W-:Y:S02]  /*5730*/  CS2R R148, SRZ ;  /* 0x0000000000947805 */ /* 0x000fe4000001ff00 */
[----:B------:R-:W-:Y:S02]  /*5740*/  SEL R0, RZ, 0xffffffff, P4 ;  /* 0xffffffffff007807 */ /* 0x000fe40002000000 */
[----:B------:R-:W-:Y:S03]  /*5750*/  P2R R198, PR, RZ, 0x40 ;  /* 0x00000040ffc67803 */ /* 0x000fe60000000000 */
[----:B------:R-:W-:Y:S04]  /*5760*/  @P6 SHF.L.U32 R4, R180, 0x1f, RZ ;  /* 0x0000001fb4046819 */ /* 0x000fe800000006ff */
[----:B------:R-:W-:Y:S01]  /*5770*/  @P2 SEL R0, R5, R0, !P3 ;  /* 0x0000000005002207 */ /* 0x000fe20005800000 */
[----:B------:R-:W1:Y:S03]  /*5780*/  @P6 SYNCS.PHASECHK.TRANS64.TRYWAIT P1, [R3+URZ+0x70], R4 ;  /* 0x00007004030065a7 */ /* 0x000e6600080211ff */
[----:B------:R-:W-:Y:S04]  /*5790*/  LOP3.LUT R0, R0, 0x1, RZ, 0xc0, !PT ;  /* 0x0000000100007812 */ /* 0x000fe800078ec0ff */
[----:B------:R-:W-:Y:S04]  /*57a0*/  ISETP.NE.U32.AND P5, PT, R0, 0x1, PT ;  /* 0x000000010000780c */ /* 0x000fe80003fa5070 */
[----:B------:R-:W-:Y:S01]  /*57b0*/  P2R R197, PR, RZ, 0x20 ;  /* 0x00000020ffc57803 */ /* 0x000fe20000000000 */
[----:B------:R3:W4:Y:S01]  /*57c0*/  SYNCS.PHASECHK.TRANS64.TRYWAIT P0, [R193+URZ+0xe0], R2 ;  /* 0x0000e002c10075a7 */ /* 0x00072200080011ff */
[----:B-1----:R-:W-:Y:S01]  /*57d0*/  @P6 SEL R196, RZ, 0x1, !P1 ;  /* 0x00000001ffc46807 */ /* 0x002fe20004800000 */
[----:B---3--:R-:W-:Y:S06]  /*57e0*/  @!P6 BRA `(.L_x_92) ;  /* 0x00000000009ce947 */ /* 0x008fec0003800000 */
[----:B------:R-:W-:Y:S01]  /*57f0*/  @P5 IMAD R6, R181, 0x2000, R186 ;  /* 0x00002000b5065824 */ /* 0x000fe200078e02ba */
[----:B------:R-:W-:Y:S01]  /*5800*/  ISETP.NE.AND P1, PT, R196, RZ, PT ;  /* 0x000000ffc400720c */ /* 0x000fe20003f25270 */
[----:B------:R-:W-:Y:S01]  /*5810*/  BSSY B0, `(.L_x_93) ;  /* 0x0000010000007945 */ /* 0x000fe20003800000 */
[----:B------:R-:W-:Y:S01]  /*5820*/  CS2R R150, SRZ ;  /* 0x0000000000967805 */ /* 0x000fe2000001ff00 */
[--C-:B------:R-:W-:Y:S01]  /*5830*/  @P5 IMAD R7, R187, -0x10, R6.reuse ;  /* 0xfffffff0bb075824 */ /* 0x100fe200078e0206 */
[----:B------:R-:W-:Y:S01]  /*5840*/  CS2R R148, SRZ ;  /* 0x0000000000947805 */ /* 0x000fe2000001ff00 */
[----:B------:R-:W-:Y:S01]  /*5850*/  @P5 IMAD R5, R185, -0x10, R6 ;  /* 0xfffffff0b9055824 */ /* 0x000fe200078e0206 */
[----:B------:R-:W-:Y:S01]  /*5860*/  CS2R R158, SRZ ;  /* 0x00000000009e7805 */ /* 0x000fe2000001ff00 */
[----:B------:R-:W-:Y:S01]  /*5870*/  @P5 IMAD R4, R184, 0x10, R7 ;  /* 0x00000010b8045824 */ /* 0x000fe200078e0207 */
[----:B------:R-:W-:Y:S02]  /*5880*/  CS2R R156, SRZ ;  /* 0x00000000009c7805 */ /* 0x000fe4000001ff00 */
[----:B------:R-:W-:Y:S02]  /*5890*/  CS2R R154, SRZ ;  /* 0x00000000009a7805 */ /* 0x000fe4000001ff00 */
[----:B------:R-:W-:Y:S02]  /*58a0*/  CS2R R152, SRZ ;  /* 0x0000000000987805 */ /* 0x000fe4000001ff00 */
[----:B------:R-:W-:Y:S02]  /*58b0*/  CS2R R162, SRZ ;  /* 0x0000000000a27805 */ /* 0x000fe4000001ff00 */
[----:B------:R-:W-:Y:S01]  /*58c0*/  CS2R R160, SRZ ;  /* 0x0000000000a07805 */ /* 0x000fe2000001ff00 */
[----:B------:R-:W-:Y:S06]  /*58d0*/  @P1 BRA `(.L_x_94) ;  /* 0x00000000000c1947 */ /* 0x000fec0003800000 */
[----:B------:R-:W-:Y:S04]  /*58e0*/  SHF.L.U32 R0, R180, 0x1f, RZ ;  /* 0x0000001fb4007819 */ /* 0x000fe800000006ff */
[----:B------:R-:W1:Y:S02]  /*58f0*/  SYNCS.PHASECHK.TRANS64.TRYWAIT P1, [R3+URZ+0x70], R0 ;  /* 0x00007000030075a7 */ /* 0x000e6400080211ff */
[----:B-1----:R-:W-:Y:S05]  /*5900*/  @!P1 BRA `(.L_x_95) ;  /* 0x00000060007c9947 */ /* 0x002fea0003800000 */
.L_x_94:
[----:B------:R-:W-:Y:S05]  /*5910*/  BSYNC B0 ;  /* 0x0000000000007941 */ /* 0x000fea0003800000 */
.L_x_93:
[----:B------:R-:W-:Y:S01]  /*5920*/  ISETP.NE.AND P1, PT, R197, RZ, PT ;  /* 0x000000ffc500720c */ /* 0x000fe20003f25270 */
[----:B-1----:R-:W-:Y:S02]  /*5930*/  VIADD R3, R3, 0x90 ;  /* 0x0000009003037836 */ /* 0x002fe40000000000 */
[----:B------:R-:W-:Y:S02]  /*5940*/  IMAD.U32 R0, RZ, RZ, UR37 ;  /* 0x00000025ff007e24 */ /* 0x000fe4000f8e00ff */
[----:B------:R-:W-:Y:S03]  /*5950*/  VIADD R181, R181, 0x1 ;  /* 0x00000001b5b57836 */ /* 0x000fe60000000000 */
[----:B------:R-:W-:Y:S05]  /*5960*/  PRMT R0, R0, 0x654, R3 ;  /* 0x0000065400007816 */ /* 0x000fea0000000003 */
[----:B------:R1:W3:Y:S04]  /*5970*/  @P1 LDS.128 R148, [R6] ;  /* 0x0000000006941984 */ /* 0x0002e80000000c00 */
[----:B------:R1:W1:Y:S04]  /*5980*/  @P1 LDS.128 R156, [R5+0x20] ;  /* 0x00002000059c1984 */ /* 0x0002680000000c00 */
[----:B------:R1:W1:Y:S04]  /*5990*/  @P1 LDS.128 R152, [R7+0x10] ;  /* 0x0000100007981984 */ /* 0x0002680000000c00 */
[----:B------:R1:W1:Y:S01]  /*59a0*/  @P1 LDS.128 R160, [R4+0x10] ;  /* 0x0000100004a01984 */ /* 0x0002620000000c00 */
[C---:B------:R-:W-:Y:S01]  /*59b0*/  ISETP.NE.AND P1, PT, R181.reuse, 0x4, PT ;  /* 0x00000004b500780c */ /* 0x040fe20003f25270 */
[----:B------:R-:W-:Y:S01]  /*59c0*/  @!PT LDS RZ, [RZ] ;  /* 0x00000000fffff984 */ /* 0x000fe20000000800 */
[----:B------:R-:W-:Y:S01]  /*59d0*/  @!PT LDS RZ, [RZ] ;  /* 0x00000000fffff984 */ /* 0x000fe20000000800 */
[----:B------:R-:W-:Y:S01]  /*59e0*/  @!PT LDS RZ, [RZ] ;  /* 0x00000000fffff984 */ /* 0x000fe20000000800 */
[----:B------:R-:W-:Y:S01]  /*59f0*/  @!PT LDS RZ, [RZ] ;  /* 0x00000000fffff984 */ /* 0x000fe20000000800 */
[----:B------:R5:W-:Y:S06]  /*5a00*/  MEMBAR.ALL.CTA ;  /* 0x0000000000007992 */ /* 0x000bec0000008000 */
[----:B-----5:R-:W5:Y:S01]  /*5a10*/  FENCE.VIEW.ASYNC.S ;  /* 0x00000000000073c6 */ /* 0x020f620000000000 */
[----:B------:R-:W-:Y:S02]  /*5a20*/  SEL R3, RZ, 0x1, P1 ;  /* 0x00000001ff037807 */ /* 0x000fe40000800000 */
[----:B------:R-:W-:Y:S02]  /*5a30*/  SEL R181, R181, RZ, P1 ;  /* 0x000000ffb5b57207 */ /* 0x000fe40000800000 */
[----:B------:R-:W-:Y:S01]  /*5a40*/  LOP3.LUT R180, R180, R3, RZ, 0x3c, !PT ;  /* 0x00000003b4b47212 */ /* 0x000fe200078e3cff */
[----:B-----5:R1:W-:Y:S06]  /*5a50*/  SYNCS.ARRIVE.TRANS64.RED.A1T0 RZ, [R0+URZ], RZ ;  /* 0x000000ff00ff79a7 */ /* 0x0203ec00081004ff */
.L_x_92:
[----:B------:R-:W-:Y:S05]  /*5a60*/  BSYNC B1 ;  /* 0x0000000000017941 */ /* 0x000fea0003800000 */
.L_x_91:
[----:B-1----:R-:W-:Y:S04]  /*5a70*/  SHF.R.U32.HI R0, RZ, 0x15, R80 ;  /* 0x00000015ff007819 */ /* 0x002fe80000011650 */
[----:B------:R-:W-:Y:S01]  /*5a80*/  LOP3.LUT P1, RZ, R0, 0x3, R173, 0x48, !PT ;  /* 0x0000000300ff7812 */ /* 0x000fe200078248ad */
[----:B------:R-:W-:Y:S01]  /*5a90*/  @!UPT UIADD3 URZ, UPT, UPT, URZ, URZ, URZ ;  /* 0x000000fffffff290 */ /* 0x000fe2000fffe0ff */
[----:B----4-:R-:W-:Y:S11]  /*5aa0*/  @P0 BRA `(.L_x_96) ;  /* 0x0000000000080947 */ /* 0x010ff60003800000 */
[----:B------:R-:W1:Y:S02]  /*5ab0*/  SYNCS.PHASECHK.TRANS64.TRYWAIT P0, [R193+URZ+0xe0], R2 ;  /* 0x0000e002c10075a7 */ /* 0x000e6400080011ff */
[----:B-1----:R-:W-:Y:S05]  /*5ac0*/  @!P0 BRA `(.L_x_97) ;  /* 0x0000006000208947 */ /* 0x002fea0003800000 */
.L_x_96:
[----:B------:R-:W-:Y:S04]  /*5ad0*/  BSSY.RECONVERGENT B6, `(.L_x_98) ;  /* 0x0000012000067945 */ /* 0x000fe80003800200 */
[----:B------:R-:W-:Y:S05]  /*5ae0*/  @!P1 BRA `(.L_x_99) ;  /* 0x0000000000409947 */ /* 0x000fea0003800000 */
[----:B------:R-:W4:Y:S01]  /*5af0*/  LDCU.64 UR8, c[0x4][0x78] ;  /* 0x01000f00ff0877ac */ /* 0x000f220008000a00 */
[----:B------:R-:W-:Y:S01]  /*5b00*/  MOV R3, 0x0 ;  /* 0x0000000000037802 */ /* 0x000fe20000000f00 */
[----:B------:R-:W-:Y:S02]  /*5b10*/  HFMA2 R12, -RZ, RZ, 0, 5.9604644775390625e-08 ;  /* 0x00000001ff0c7431 */ /* 0x000fe400000001ff */
[----:B------:R-:W-:Y:S02]  /*5b20*/  IMAD.MOV.U32 R8, RZ, RZ, 0x192 ;  /* 0x00000192ff087424 */ /* 0x000fe400078e00ff */
[----:B------:R-:W-:Y:S01]  /*5b30*/  IMAD.MOV.U32 R13, RZ, RZ, RZ ;  /* 0x000000ffff0d7224 */ /* 0x000fe200078e00ff */
[----:B------:R-:W5:Y:S01]  /*5b40*/  LDCU.64 UR6, c[0x4][0x80] ;  /* 0x01001000ff0677ac */ /* 0x000f620008000a00 */
[----:B-1----:R-:W1:Y:S01]  /*5b50*/  LDC.64 R2, c[0x4][R3] ;  /* 0x0100000003027b82 */ /* 0x002e620000000a00 */
[----:B------:R-:W2:Y:S01]  /*5b60*/  LDCU.64 UR4, c[0x4][0x18] ;  /* 0x01000300ff0477ac */ /* 0x000ea20008000a00 */
[----:B----4-:R-:W-:Y:S01]  /*5b70*/  MOV R5, UR9 ;  /* 0x0000000900057c02 */ /* 0x010fe20008000f00 */
[----:B------:R-:W-:Y:S01]  /*5b80*/  IMAD.U32 R4, RZ, RZ, UR8 ;  /* 0x00000008ff047e24 */ /* 0x000fe2000f8e00ff */
[----:B-----5:R-:W-:Y:S01]  /*5b90*/  MOV R7, UR7 ;  /* 0x0000000700077c02 */ /* 0x020fe20008000f00 */
[----:B------:R-:W-:Y:S01]  /*5ba0*/  IMAD.U32 R6, RZ, RZ, UR6 ;  /* 0x00000006ff067e24 */ /* 0x000fe2000f8e00ff */
[----:B--2---:R-:W-:Y:S01]  /*5bb0*/  MOV R11, UR5 ;  /* 0x00000005000b7c02 */ /* 0x004fe20008000f00 */
[----:B------:R-:W-:Y:S02]  /*5bc0*/  IMAD.U32 R10, RZ, RZ, UR4 ;  /* 0x00000004ff0a7e24 */ /* 0x000fe4000f8e00ff */
[----:B------:R-:W-:Y:S07]  /*5bd0*/  LEPC R20, `(.L_x_99) ;  /* 0x000000001014794e */ /* 0x000fee0000000000 */
[----:B-1-3--:R-:W-:Y:S05]  /*5be0*/  CALL.ABS.NOINC R2 ;  /* 0x0000000002007343 */ /* 0x00afea0003c00000 */
.L_x_99:
[----:B------:R-:W-:Y:S05]  /*5bf0*/  BSYNC.RECONVERGENT B6 ;  /* 0x0000000000067941 */ /* 0x000fea0003800200 */
.L_x_98:
[-C--:B---3--:R-:W-:Y:S01]  /*5c00*/  F2FP.F16.E5M2.UNPACK_B R83, R148.reuse ;  /* 0x00000094ff53723e */ /* 0x088fe200020004ff */
[----:B------:R-:W-:Y:S05]  /*5c10*/  WARPSYNC.ALL ;  /* 0x0000000000007948 */ /* 0x000fea0003800000 */
[----:B------:R-:W-:Y:S01]  /*5c20*/  R2UR UR4, R80 ;  /* 0x00000000500472ca */ /* 0x000fe200000e0000 */
[--C-:B------:R-:W-:Y:S01]  /*5c30*/  HADD2.F32 R82, -RZ, R83.reuse.H0_H0 ;  /* 0x20000053ff527230 */ /* 0x100fe20000004100 */
[----:B------:R-:W-:Y:S01]  /*5c40*/  F2FP.F16.E5M2.UNPACK_B R85, R148.H1 ;  /* 0x00000094ff55723e */ /* 0x000fe200030004ff */
[----:B------:R-:W-:Y:S01]  /*5c50*/  HADD2.F32 R83, -RZ, R83.H1_H1 ;  /* 0x30000053ff537230 */ /* 0x000fe20000004100 */
[-C--:B------:R-:W-:Y:S01]  /*5c60*/  F2FP.F16.E5M2.UNPACK_B R87, R149.reuse ;  /* 0x00000095ff57723e */ /* 0x080fe200020004ff */
[----:B------:R-:W-:Y:S01]  /*5c70*/  BSSY.RECONVERGENT B0, `(.L_x_100) ;  /* 0x000011d000007945 */ /* 0x000fe20003800200 */
[----:B------:R-:W-:Y:S01]  /*5c80*/  F2FP.F16.E5M2.UNPACK_B R89, R149.H1 ;  /* 0x00000095ff59723e */ /* 0x000fe200030004ff */
[----:B------:R-:W-:Y:S01]  /*5c90*/  HADD2.F32 R84, -RZ, R85.H0_H0 ;  /* 0x20000055ff547230 */ /* 0x000fe20000004100 */
[-C--:B------:R-:W-:Y:S01]  /*5ca0*/  F2FP.F16.E5M2.UNPACK_B R91, R150.reuse ;  /* 0x00000096ff5b723e */ /* 0x080fe200020004ff */
[----:B------:R-:W-:Y:S01]  /*5cb0*/  HADD2.F32 R88, -RZ, R87.H1_H1 ;  /* 0x30000057ff587230 */ /* 0x000fe20000004100 */
[----:B------:R-:W-:Y:S01]  /*5cc0*/  F2FP.F16.E5M2.UNPACK_B R93, R150.H1 ;  /* 0x00000096ff5d723e */ /* 0x000fe200030004ff */
[----:B------:R-:W-:Y:S01]  /*5cd0*/  HADD2.F32 R86, -RZ, R85.H1_H1 ;  /* 0x30000055ff567230 */ /* 0x000fe20000004100 */
[-C--:B------:R-:W-:Y:S01]  /*5ce0*/  F2FP.F16.E5M2.UNPACK_B R95, R151.reuse ;  /* 0x00000097ff5f723e */ /* 0x080fe200020004ff */
[----:B------:R-:W2:Y:S01]  /*5cf0*/  LDTM.x64 R4, tmem[UR4] ;  /* 0x00000004000479ee */ /* 0x000ea20008340000 */
[----:B------:R-:W-:Y:S01]  /*5d00*/  F2FP.F16.E5M2.UNPACK_B R97, R151.H1 ;  /* 0x00000097ff61723e */ /* 0x000fe200030004ff */
[----:B------:R-:W-:Y:S01]  /*5d10*/  HADD2.F32 R85, -RZ, R87.H0_H0 ;  /* 0x20000057ff557230 */ /* 0x000fe20000004100 */
[-C--:B------:R-:W-:Y:S01]  /*5d20*/  F2FP.F16.E5M2.UNPACK_B R99, R152.reuse ;  /* 0x00000098ff63723e */ /* 0x080fe200020004ff */
[----:B------:R-:W-:Y:S01]  /*5d30*/  HADD2.F32 R87, -RZ, R89.H0_H0 ;  /* 0x20000059ff577230 */ /* 0x000fe20000004100 */
[----:B------:R-:W-:Y:S01]  /*5d40*/  F2FP.F16.E5M2.UNPACK_B R101, R152.H1 ;  /* 0x00000098ff65723e */ /* 0x000fe200030004ff */
[----:B------:R-:W-:Y:S01]  /*5d50*/  HADD2.F32 R92, -RZ, R91.H1_H1 ;  /* 0x3000005bff5c7230 */ /* 0x000fe20000004100 */
[----:B------:R-:W-:Y:S01]  /*5d60*/  SHF.L.U32 R199, R176, 0x4, RZ ;  /* 0x00000004b0c77819 */ /* 0x000fe200000006ff */
[----:B------:R-:W-:Y:S01]  /*5d70*/  HADD2.F32 R96, -RZ, R95.H1_H1 ;  /* 0x3000005fff607230 */ /* 0x000fe20000004100 */
[----:B------:R-:W-:Y:S01]  /*5d80*/  SHF.L.U32 R207, R175, 0x4, RZ ;  /* 0x00000004afcf7819 */ /* 0x000fe200000006ff */
[----:B------:R-:W-:Y:S01]  /*5d90*/  HADD2.F32 R100, -RZ, R99.H1_H1 ;  /* 0x30000063ff647230 */ /* 0x000fe20000004100 */
[----:B------:R-:W-:Y:S01]  /*5da0*/  IADD3 R192, PT, PT, R186, R199, RZ ;  /* 0x000000c7bac07210 */ /* 0x000fe20007ffe0ff */
[----:B------:R-:W-:Y:S01]  /*5db0*/  HADD2.F32 R90, -RZ, R89.H1_H1 ;  /* 0x30000059ff5a7230 */ /* 0x000fe20000004100 */
[----:B------:R-:W-:Y:S01]  /*5dc0*/  SHF.L.U32 R205, R184, 0x4, RZ ;  /* 0x00000004b8cd7819 */ /* 0x000fe200000006ff */
[----:B------:R-:W-:Y:S01]  /*5dd0*/  HADD2.F32 R89, -RZ, R91.H0_H0 ;  /* 0x2000005bff597230 */ /* 0x000fe20000004100 */
[-C--:B------:R-:W-:Y:S01]  /*5de0*/  F2FP.F16.E5M2.UNPACK_B R103, R153.reuse ;  /* 0x00000099ff67723e */ /* 0x080fe200020004ff */
[--C-:B------:R-:W-:Y:S01]  /*5df0*/  HADD2.F32 R91, -RZ, R93.reuse.H0_H0 ;  /* 0x2000005dff5b7230 */ /* 0x100fe20000004100 */
[----:B------:R-:W-:Y:S01]  /*5e00*/  IADD3 R194, PT, PT, R205, R192, RZ ;  /* 0x000000c0cdc27210 */ /* 0x000fe20007ffe0ff */
[----:B------:R-:W-:Y:S01]  /*5e10*/  HADD2.F32 R94, -RZ, R93.H1_H1 ;  /* 0x3000005dff5e7230 */ /* 0x000fe20000004100 */
[----:B------:R-:W-:Y:S01]  /*5e20*/  F2FP.F16.E5M2.UNPACK_B R105, R153.H1 ;  /* 0x00000099ff69723e */ /* 0x000fe200030004ff */
[----:B------:R-:W-:Y:S01]  /*5e30*/  HADD2.F32 R93, -RZ, R95.H0_H0 ;  /* 0x2000005fff5d7230 */ /* 0x000fe20000004100 */
[-C--:B------:R-:W-:Y:S01]  /*5e40*/  F2FP.F16.E5M2.UNPACK_B R107, R154.reuse ;  /* 0x0000009aff6b723e */ /* 0x080fe200020004ff */
[----:B------:R-:W-:Y:S01]  /*5e50*/  HADD2.F32 R104, -RZ, R103.H1_H1 ;  /* 0x30000067ff687230 */ /* 0x000fe20000004100 */
[----:B------:R-:W-:Y:S01]  /*5e60*/  F2FP.F16.E5M2.UNPACK_B R109, R154.H1 ;  /* 0x0000009aff6d723e */ /* 0x000fe200030004ff */
[C---:B--2---:R-:W-:Y:S01]  /*5e70*/  FMUL R0, R78.reuse, R4 ;  /* 0x000000044e007220 */ /* 0x044fe20000400000 */
[C---:B-1----:R-:W-:Y:S01]  /*5e80*/  FMUL R2, R78.reuse, R5 ;  /* 0x000000054e027220 */ /* 0x042fe20000400000 */
[C---:B------:R-:W-:Y:S01]  /*5e90*/  FMUL R4, R78.reuse, R8 ;  /* 0x000000084e047220 */ /* 0x040fe20000400000 */
[C---:B------:R-:W-:Y:S01]  /*5ea0*/  FMUL R5, R78.reuse, R9 ;  /* 0x000000094e057220 */ /* 0x040fe20000400000 */
[C---:B------:R-:W-:Y:S01]  /*5eb0*/  FFMA R0, R81.reuse, R82, R0 ;  /* 0x0000005251007223 */ /* 0x040fe20000000000 */
[C---:B------:R-:W-:Y:S01]  /*5ec0*/  FFMA R2, R81.reuse, R83, R2 ;  /* 0x0000005351027223 */ /* 0x040fe20000000002 */
[C---:B------:R-:W-:Y:S01]  /*5ed0*/  FMUL R8, R78.reuse, R12 ;  /* 0x0000000c4e087220 */ /* 0x040fe20000400000 */
[C---:B------:R-:W-:Y:S01]  /*5ee0*/  FMUL R9, R78.reuse, R13 ;  /* 0x0000000d4e097220 */ /* 0x040fe20000400000 */
[C---:B------:R-:W-:Y:S01]  /*5ef0*/  FMUL R12, R78.reuse, R16 ;  /* 0x000000104e0c7220 */ /* 0x040fe20000400000 */
[C---:B------:R-:W-:Y:S01]  /*5f00*/  FMUL R13, R78.reuse, R17 ;  /* 0x000000114e0d7220 */ /* 0x040fe20000400000 */
[C---:B------:R-:W-:Y:S01]  /*5f10*/  FMUL R16, R78.reuse, R20 ;  /* 0x000000144e107220 */ /* 0x040fe20000400000 */
[C---:B------:R-:W-:Y:S01]  /*5f20*/  FMUL R17, R78.reuse, R21 ;  /* 0x000000154e117220 */ /* 0x040fe20000400000 */
[C---:B------:R-:W-:Y:S01]  /*5f30*/  FMUL R20, R78.reuse, R24 ;  /* 0x000000184e147220 */ /* 0x040fe20000400000 */
[C---:B------:R-:W-:Y:S01]  /*5f40*/  FMUL R21, R78.reuse, R25 ;  /* 0x000000194e157220 */ /* 0x040fe20000400000 */
[----:B------:R-:W-:Y:S02]  /*5f50*/  HADD2.F32 R108, -RZ, R107.H1_H1 ;  /* 0x3000006bff6c7230 */ /* 0x000fe40000004100 */
[C---:B------:R-:W-:Y:S01]  /*5f60*/  FMUL R24, R78.reuse, R28 ;  /* 0x0000001c4e187220 */ /* 0x040fe20000400000 */
[C---:B------:R-:W-:Y:S01]  /*5f70*/  FMUL R25, R78.reuse, R29 ;  /* 0x0000001d4e197220 */ /* 0x040fe20000400000 */
[C---:B------:R-:W-:Y:S01]  /*5f80*/  FMUL R28, R78.reuse, R32 ;  /* 0x000000204e1c7220 */ /* 0x040fe20000400000 */
[C---:B------:R-:W-:Y:S01]  /*5f90*/  FMUL R29, R78.reuse, R33 ;  /* 0x000000214e1d7220 */ /* 0x040fe20000400000 */
[C---:B------:R-:W-:Y:S01]  /*5fa0*/  FMUL R32, R78.reuse, R36 ;  /* 0x000000244e207220 */ /* 0x040fe20000400000 */
[----:B------:R-:W-:Y:S01]  /*5fb0*/  F2FP.F16.E5M2.UNPACK_B R111, R155 ;  /* 0x0000009bff6f723e */ /* 0x000fe200020004ff */
[C---:B------:R-:W-:Y:S01]  /*5fc0*/  FMUL R33, R78.reuse, R37 ;  /* 0x000000254e217220 */ /* 0x040fe20000400000 */
[C---:B------:R-:W-:Y:S01]  /*5fd0*/  FMUL R36, R78.reuse, R40 ;  /* 0x000000284e247220 */ /* 0x040fe20000400000 */
[----:B------:R-:W-:Y:S01]  /*5fe0*/  F2FP.F16.E5M2.UNPACK_B R113, R155.H1 ;  /* 0x0000009bff71723e */ /* 0x000fe200030004ff */
[C---:B------:R-:W-:Y:S01]  /*5ff0*/  FMUL R37, R78.reuse, R41 ;  /* 0x000000294e257220 */ /* 0x040fe20000400000 */
[----:B------:R-:W-:Y:S02]  /*6000*/  HADD2.F32 R112, -RZ, R111.H1_H1 ;  /* 0x3000006fff707230 */ /* 0x000fe40000004100 */
        /* <DEDUP_REMOVED lines=26> */
[C---:B------:R-:W-:Y:S01]  /*61b0*/  FFMA R3, R81.reuse, R84, R3 ;  /* 0x0000005451037223 */ /* 0x040fe20000000003 */
[C---:B------:R-:W-:Y:S01]  /*61c0*/  FFMA R7, R81.reuse, R86, R7 ;  /* 0x0000005651077223 */ /* 0x040fe20000000007 */
[----:B------:R-:W-:Y:S01]  /*61d0*/  F2FP.F16.E5M2.UNPACK_B R131, R160 ;  /* 0x000000a0ff83723e */ /* 0x000fe200020004ff */
[C---:B------:R-:W-:Y:S01]  /*61e0*/  FFMA R4, R81.reuse, R85, R4 ;  /* 0x0000005551047223 */ /* 0x040fe20000000004 */
[C---:B------:R-:W-:Y:S01]  /*61f0*/  FFMA R5, R81.reuse, R88, R5 ;  /* 0x0000005851057223 */ /* 0x040fe20000000005 */
[----:B------:R-:W-:Y:S01]  /*6200*/  F2FP.F16.E5M2.UNPACK_B R133, R160.H1 ;  /* 0x000000a0ff85723e */ /* 0x000fe200030004ff */
[----:B------:R-:W-:Y:S01]  /*6210*/  FFMA R6, R81, R87, R6 ;  /* 0x0000005751067223 */ /* 0x000fe20000000006 */
[----:B------:R-:W-:Y:S01]  /*6220*/  F2FP.SATFINITE.E5M2.F32.PACK_AB_MERGE_C R195, R7, R3, RZ ;  /* 0x0000000307c3723e */ /* 0x000fe200048060ff */
[----:B------:R-:W-:Y:S02]  /*6230*/  HADD2.F32 R128, -RZ, R127.H1_H1 ;  /* 0x3000007fff807230 */ /* 0x000fe40000004100 */
[----:B------:R-:W-:Y:S01]  /*6240*/  FMUL R11, R78, R11 ;  /* 0x0000000b4e0b7220 */ /* 0x000fe20000400000 */
[----:B------:R-:W-:Y:S01]  /*6250*/  HADD2.F32 R132, -RZ, R131.H1_H1 ;  /* 0x30000083ff847230 */ /* 0x000fe20000004100 */
[----:B------:R-:W-:Y:S01]  /*6260*/  F2FP.SATFINITE.E5M2.F32.PACK_AB_MERGE_C R200, R2, R0, R195 ;  /* 0x0000000002c8723e */ /* 0x000fe200048060c3 */
[----:B------:R-:W-:Y:S01]  /*6270*/  FMUL R10, R78, R14 ;  /* 0x0000000e4e0a7220 */ /* 0x000fe20000400000 */
[----:B------:R-:W-:Y:S01]  /*6280*/  IADD3 R195, PT, PT, R186, R207, RZ ;  /* 0x000000cfbac37210 */ /* 0x000fe20007ffe0ff */
[C---:B------:R-:W-:Y:S01]  /*6290*/  FFMA R11, R81.reuse, R90, R11 ;  /* 0x0000005a510b7223 */ /* 0x040fe2000000000b */
[C---:B------:R-:W-:Y:S01]  /*62a0*/  FFMA R8, R81.reuse, R89, R8 ;  /* 0x0000005951087223 */ /* 0x040fe20000000008 */
[C---:B------:R-:W-:Y:S01]  /*62b0*/  FFMA R9, R81.reuse, R92, R9 ;  /* 0x0000005c51097223 */ /* 0x040fe20000000009 */
[--C-:B------:R-:W-:Y:S02]  /*62c0*/  HADD2.F32 R95, -RZ, R97.reuse.H0_H0 ;  /* 0x20000061ff5f7230 */ /* 0x100fe40000004100 */
[----:B------:R-:W-:Y:S01]  /*62d0*/  FFMA R10, R81, R91, R10 ;  /* 0x0000005b510a7223 */ /* 0x000fe2000000000a */
[----:B------:R-:W-:Y:S01]  /*62e0*/  F2FP.SATFINITE.E5M2.F32.PACK_AB_MERGE_C R201, R11, R6, RZ ;  /* 0x000000060bc9723e */ /* 0x000fe200048060ff */
[C---:B------:R-:W-:Y:S01]  /*62f0*/  FMUL R15, R78.reuse, R15 ;  /* 0x0000000f4e0f7220 */ /* 0x040fe20000400000 */
[----:B------:R-:W-:Y:S02]  /*6300*/  HADD2.F32 R98, -RZ, R97.H1_H1 ;  /* 0x30000061ff627230 */ /* 0x000fe40000004100 */
[C---:B------:R-:W-:Y:S01]  /*6310*/  FMUL R14, R78.reuse, R18 ;  /* 0x000000124e0e7220 */ /* 0x040fe20000400000 */
[----:B------:R-:W-:Y:S01]  /*6320*/  F2FP.SATFINITE.E5M2.F32.PACK_AB_MERGE_C R201, R5, R4, R201 ;  /* 0x0000000405c9723e */ /* 0x000fe200048060c9 */
[----:B------:R-:W-:Y:S02]  /*6330*/  HADD2.F32 R97, -RZ, R99.H0_H0 ;  /* 0x20000063ff617230 */ /* 0x000fe40000004100 */
[C---:B------:R-:W-:Y:S01]  /*6340*/  FFMA R15, R81.reuse, R94, R15 ;  /* 0x0000005e510f7223 */ /* 0x040fe2000000000f */
[C---:B------:R-:W-:Y:S01]  /*6350*/  FFMA R12, R81.reuse, R93, R12 ;  /* 0x0000005d510c7223 */ /* 0x040fe2000000000c */
[----:B------:R-:W-:Y:S01]  /*6360*/  FFMA R13, R81, R96, R13 ;  /* 0x00000060510d7223 */ /* 0x000fe2000000000d */
[----:B------:R-:W-:Y:S01]  /*6370*/  F2FP.F16.E5M2.UNPACK_B R135, R161 ;  /* 0x000000a1ff87723e */ /* 0x000fe200020004ff */
[--C-:B------:R-:W-:Y:S01]  /*6380*/  HADD2.F32 R99, -RZ, R101.reuse.H0_H0 ;  /* 0x20000065ff637230 */ /* 0x100fe20000004100 */
[----:B------:R-:W-:Y:S01]  /*6390*/  F2FP.SATFINITE.E5M2.F32.PACK_AB_MERGE_C R202, R15, R10, RZ ;  /* 0x0000000a0fca723e */ /* 0x000fe200048060ff */
[----:B------:R-:W-:Y:S01]  /*63a0*/  FFMA R14, R81, R95, R14 ;  /* 0x0000005f510e7223 */ /* 0x000fe2000000000e */
[C---:B------:R-:W-:Y:S01]  /*63b0*/  FMUL R19, R78.reuse, R19 ;  /* 0x000000134e137220 */ /* 0x040fe20000400000 */
[----:B------:R-:W-:Y:S01]  /*63c0*/  HADD2.F32 R102, -RZ, R101.H1_H1 ;  /* 0x30000065ff667230 */ /* 0x000fe20000004100 */
[----:B------:R-:W-:Y:S01]  /*63d0*/  F2FP.SATFINITE.E5M2.F32.PACK_AB_MERGE_C R202, R9, R8, R202 ;  /* 0x0000000809ca723e */ /* 0x000fe200048060ca */
[----:B------:R-:W-:Y:S02]  /*63e0*/  HADD2.F32 R101, -RZ, R103.H0_H0 ;  /* 0x20000067ff657230 */ /* 0x000fe40000004100 */
[C---:B------:R-:W-:Y:S01]  /*63f0*/  FFMA R19, R81.reuse, R98, R19 ;  /* 0x0000006251137223 */ /* 0x040fe20000000013 */
[C---:B------:R-:W-:Y:S01]  /*6400*/  FFMA R16, R81.reuse, R97, R16 ;  /* 0x0000006151107223 */ /* 0x040fe20000000010 */
[----:B------:R-:W-:Y:S01]  /*6410*/  FFMA R17, R81, R100, R17 ;  /* 0x0000006451117223 */ /* 0x000fe20000000011 */
[----:B------:R-:W-:Y:S02]  /*6420*/  HADD2.F32 R136, -RZ, R135.H1_H1 ;  /* 0x30000087ff887230 */ /* 0x000fe40000004100 */
[C---:B------:R-:W-:Y:S01]  /*6430*/  FMUL R18, R78.reuse, R22 ;  /* 0x000000164e127220 */ /* 0x040fe20000400000 */
[----:B------:R-:W-:Y:S01]  /*6440*/  F2FP.F16.E5M2.UNPACK_B R137, R161.H1 ;  /* 0x000000a1ff89723e */ /* 0x000fe200030004ff */
[C---:B------:R-:W-:Y:S01]  /*6450*/  FMUL R23, R78.reuse, R23 ;  /* 0x000000174e177220 */ /* 0x040fe20000400000 */
[--C-:B------:R-:W-:Y:S01]  /*6460*/  HADD2.F32 R103, -RZ, R105.reuse.H0_H0 ;  /* 0x20000069ff677230 */ /* 0x100fe20000004100 */
[----:B------:R-:W-:Y:S01]  /*6470*/  F2FP.SATFINITE.E5M2.F32.PACK_AB_MERGE_C R203, R19, R14, RZ ;  /* 0x0000000e13cb723e */ /* 0x000fe200048060ff */
[C---:B------:R-:W-:Y:S01]  /*6480*/  FFMA R18, R81.reuse, R99, R18 ;  /* 0x0000006351127223 */ /* 0x040fe20000000012 */
[C---:B------:R-:W-:Y:S01]  /*6490*/  FFMA R23, R81.reuse, R102, R23 ;  /* 0x0000006651177223 */ /* 0x040fe20000000017 */
[----:B------:R-:W-:Y:S01]  /*64a0*/  FFMA R20, R81, R101, R20 ;  /* 0x0000006551147223 */ /* 0x000fe20000000014 */
[----:B------:R-:W-:Y:S01]  /*64b0*/  F2FP.F16.E5M2.UNPACK_B R139, R162 ;  /* 0x000000a2ff8b723e */ /* 0x000fe200020004ff */
[----:B------:R-:W-:Y:S01]  /*64c0*/  HADD2.F32 R106, -RZ, R105.H1_H1 ;  /* 0x30000069ff6a7230 */ /* 0x000fe20000004100 */
[----:B------:R-:W-:Y:S01]  /*64d0*/  F2FP.SATFINITE.E5M2.F32.PACK_AB_MERGE_C R203, R13, R12, R203 ;  /* 0x0000000c0dcb723e */ /* 0x000fe200048060cb */
[----:B------:R-:W-:Y:S01]  /*64e0*/  FFMA R21, R81, R104, R21 ;  /* 0x0000006851157223 */ /* 0x000fe20000000015 */
[----:B------:R-:W-:Y:S01]  /*64f0*/  F2FP.SATFINITE.E5M2.F32.PACK_AB_MERGE_C R208, R23, R18, RZ ;  /* 0x0000001217d0723e */ /* 0x000fe200048060ff */
[----:B------:R-:W-:Y:S02]  /*6500*/  HADD2.F32 R105, -RZ, R107.H0_H0 ;  /* 0x2000006bff697230 */ /* 0x000fe40000004100 */
[C---:B------:R-:W-:Y:S01]  /*6510*/  FMUL R22, R78.reuse, R26 ;  /* 0x0000001a4e167220 */ /* 0x040fe20000400000 */
[----:B------:R1:W-:Y:S01]  /*6520*/  STS.128 [R172+UR49+0x8200], R200 ;  /* 0x008200c8ac007988 */ /* 0x0003e20008000c31 */
[----:B------:R-:W-:Y:S01]  /*6530*/  F2FP.SATFINITE.E5M2.F32.PACK_AB_MERGE_C R208, R17, R16, R208 ;  /* 0x0000001011d0723e */ /* 0x000fe200048060d0 */
[----:B------:R-:W-:Y:S02]  /*6540*/  HADD2.F32 R140, -RZ, R139.H1_H1 ;  /* 0x3000008bff8c7230 */ /* 0x000fe40000004100 */
[C---:B------:R-:W-:Y:S01]  /*6550*/  FFMA R22, R81.reuse, R103, R22 ;  /* 0x0000006751167223 */ /* 0x040fe20000000016 */
[C---:B------:R-:W-:Y:S01]  /*6560*/  FMUL R27, R78.reuse, R27 ;  /* 0x0000001b4e1b7220 */ /* 0x040fe20000400000 */
[--C-:B------:R-:W-:Y:S02]  /*6570*/  HADD2.F32 R107, -RZ, R109.reuse.H0_H0 ;  /* 0x2000006dff6b7230 */ /* 0x100fe40000004100 */
[C---:B------:R-:W-:Y:S01]  /*6580*/  FMUL R26, R78.reuse, R30 ;  /* 0x0000001e4e1a7220 */ /* 0x040fe20000400000 */
[----:B------:R-:W-:Y:S02]  /*6590*/  HADD2.F32 R110, -RZ, R109.H1_H1 ;  /* 0x3000006dff6e7230 */ /* 0x000fe40000004100 */
[C---:B------:R-:W-:Y:S01]  /*65a0*/  FFMA R27, R81.reuse, R106, R27 ;  /* 0x0000006a511b7223 */ /* 0x040fe2000000001b */
[C---:B------:R-:W-:Y:S01]  /*65b0*/  FFMA R24, R81.reuse, R105, R24 ;  /* 0x0000006951187223 */ /* 0x040fe20000000018 */
[----:B------:R-:W-:Y:S01]  /*65c0*/  FFMA R25, R81, R108, R25 ;  /* 0x0000006c51197223 */ /* 0x000fe20000000019 */
[----:B------:R-:W-:Y:S01]  /*65d0*/  F2FP.F16.E5M2.UNPACK_B R141, R162.H1 ;  /* 0x000000a2ff8d723e */ /* 0x000fe200030004ff */
[----:B------:R-:W-:Y:S01]  /*65e0*/  HADD2.F32 R109, -RZ, R111.H0_H0 ;  /* 0x2000006fff6d7230 */ /* 0x000fe20000004100 */
[----:B------:R-:W-:Y:S01]  /*65f0*/  F2FP.SATFINITE.E5M2.F32.PACK_AB_MERGE_C R209, R27, R22, RZ ;  /* 0x000000161bd1723e */ /* 0x000fe200048060ff */
[----:B------:R-:W-:Y:S01]  /*6600*/  FFMA R26, R81, R107, R26 ;  /* 0x0000006b511a7223 */ /* 0x000fe2000000001a */
[C---:B------:R-:W-:Y:S01]  /*6610*/  FMUL R31, R78.reuse, R31 ;  /* 0x0000001f4e1f7220 */ /* 0x040fe20000400000 */
[--C-:B------:R-:W-:Y:S01]  /*6620*/  HADD2.F32 R111, -RZ, R113.reuse.H0_H0 ;  /* 0x20000071ff6f7230 */ /* 0x100fe20000004100 */
[----:B------:R-:W-:Y:S01]  /*6630*/  F2FP.SATFINITE.E5M2.F32.PACK_AB_MERGE_C R209, R21, R20, R209 ;  /* 0x0000001415d1723e */ /* 0x000fe200048060d1 */
[----:B------:R-:W-:Y:S02]  /*6640*/  HADD2.F32 R114, -RZ, R113.H1_H1 ;  /* 0x30000071ff727230 */ /* 0x000fe40000004100 */
[C---:B------:R-:W-:Y:S01]  /*6650*/  FFMA R31, R81.reuse, R110, R31 ;  /* 0x0000006e511f7223 */ /* 0x040fe2000000001f */
[C---:B------:R-:W-:Y:S01]  /*6660*/  FFMA R28, R81.reuse, R109, R28 ;  /* 0x0000006d511c7223 */ /* 0x040fe2000000001c */
[----:B------:R-:W-:Y:S01]  /*6670*/  FFMA R29, R81, R112, R29 ;  /* 0x00000070511d7223 */ /* 0x000fe2000000001d */
[----:B------:R-:W-:Y:S02]  /*6680*/  HADD2.F32 R113, -RZ, R115.H0_H0 ;  /* 0x20000073ff717230 */ /* 0x000fe40000004100 */
[C---:B------:R-:W-:Y:S01]  /*6690*/  FMUL R30, R78.reuse, R34 ;  /* 0x000000224e1e7220 */ /* 0x040fe20000400000 */
[----:B------:R-:W-:Y:S01]  /*66a0*/  F2FP.F16.E5M2.UNPACK_B R143, R163 ;  /* 0x000000a3ff8f723e */ /* 0x000fe200020004ff */
[C---:B------:R-:W-:Y:S01]  /*66b0*/  FMUL R35, R78.reuse, R35 ;  /* 0x000000234e237220 */ /* 0x040fe20000400000 */
[----:B------:R-:W-:Y:S01]  /*66c0*/  HADD2.F32 R115, -RZ, R117.H0_H0 ;  /* 0x20000075ff737230 */ /* 0x000fe20000004100 */
[----:B------:R-:W-:Y:S01]  /*66d0*/  F2FP.SATFINITE.E5M2.F32.PACK_AB_MERGE_C R210, R31, R26, RZ ;  /* 0x0000001a1fd2723e */ /* 0x000fe200048060ff */
[C---:B------:R-:W-:Y:S01]  /*66e0*/  FFMA R30, R81.reuse, R111, R30 ;  /* 0x0000006f511e7223 */ /* 0x040fe2000000001e */
[C---:B------:R-:W-:Y:S01]  /*66f0*/  FFMA R35, R81.reuse, R114, R35 ;  /* 0x0000007251237223 */ /* 0x040fe20000000023 */
[C---:B------:R-:W-:Y:S01]  /*6700*/  FFMA R32, R81.reuse, R113, R32 ;  /* 0x0000007151207223 */ /* 0x040fe20000000020 */
[----:B------:R-:W-:Y:S01]  /*6710*/  F2FP.F16.E5M2.UNPACK_B R145, R163.H1 ;  /* 0x000000a3ff91723e */ /* 0x000fe200030004ff */
[----:B------:R-:W-:Y:S01]  /*6720*/  FFMA R33, R81, R116, R33 ;  /* 0x0000007451217223 */ /* 0x000fe20000000021 */
[----:B------:R-:W-:Y:S01]  /*6730*/  F2FP.SATFINITE.E5M2.F32.PACK_AB_MERGE_C R210, R25, R24, R210 ;  /* 0x0000001819d2723e */ /* 0x000fe200048060d2 */
[----:B------:R-:W-:Y:S01]  /*6740*/  HADD2.F32 R144, -RZ, R143.H1_H1 ;  /* 0x3000008fff907230 */ /* 0x000fe20000004100 */
[----:B------:R-:W-:Y:S01]  /*6750*/  F2FP.SATFINITE.E5M2.F32.PACK_AB_MERGE_C R211, R35, R30, RZ ;  /* 0x0000001e23d3723e */ /* 0x000fe200048060ff */
[----:B------:R-:W-:Y:S02]  /*6760*/  HADD2.F32 R118, -RZ, R117.H1_H1 ;  /* 0x30000075ff767230 */ /* 0x000fe40000004100 */
[C---:B------:R-:W-:Y:S01]  /*6770*/  FMUL R34, R78.reuse, R38 ;  /* 0x000000264e227220 */ /* 0x040fe20000400000 */
[----:B------:R-:W-:Y:S01]  /*6780*/  HADD2.F32 R117, -RZ, R119.H0_H0 ;  /* 0x20000077ff757230 */ /* 0x000fe20000004100 */
[----:B------:R-:W-:Y:S01]  /*6790*/  F2FP.SATFINITE.E5M2.F32.PACK_AB_MERGE_C R211, R29, R28, R211 ;  /* 0x0000001c1dd3723e */ /* 0x000fe200048060d3 */
[C---:B------:R-:W-:Y:S01]  /*67a0*/  FMUL R39, R78.reuse, R39 ;  /* 0x000000274e277220 */ /* 0x040fe20000400000 */
[--C-:B------:R-:W-:Y:S02]  /*67b0*/  HADD2.F32 R119, -RZ, R121.reuse.H0_H0 ;  /* 0x20000079ff777230 */ /* 0x100fe40000004100 */
[C---:B------:R-:W-:Y:S01]  /*67c0*/  FFMA R34, R81.reuse, R115, R34 ;  /* 0x0000007351227223 */ /* 0x040fe20000000022 */
[----:B------:R-:W-:Y:S01]  /*67d0*/  HADD2.F32 R122, -RZ, R121.H1_H1 ;  /* 0x30000079ff7a7230 */ /* 0x000fe20000004100 */
[----:B------:R1:W-:Y:S01]  /*67e0*/  STS.128 [R192+0x8010], R208 ;  /* 0x008010d0c0007388 */ /* 0x0003e20000000c00 */
[----:B------:R-:W-:Y:S02]  /*67f0*/  HADD2.F32 R121, -RZ, R123.H0_H0 ;  /* 0x2000007bff797230 */ /* 0x000fe40000004100 */
[C---:B------:R-:W-:Y:S01]  /*6800*/  FFMA R39, R81.reuse, R118, R39 ;  /* 0x0000007651277223 */ /* 0x040fe20000000027 */
[C---:B------:R-:W-:Y:S01]  /*6810*/  FFMA R36, R81.reuse, R117, R36 ;  /* 0x0000007551247223 */ /* 0x040fe20000000024 */
[----:B------:R-:W-:Y:S01]  /*6820*/  FFMA R37, R81, R120, R37 ;  /* 0x0000007851257223 */ /* 0x000fe20000000025 */
[C---:B------:R-:W-:Y:S01]  /*6830*/  FMUL R38, R78.reuse, R42 ;  /* 0x0000002a4e267220 */ /* 0x040fe20000400000 */
[----:B------:R-:W-:Y:S01]  /*6840*/  ISETP.NE.AND P0, PT, R189, RZ, PT ;  /* 0x000000ffbd00720c */ /* 0x000fe20003f05270 */
[C---:B------:R-:W-:Y:S01]  /*6850*/  FMUL R43, R78.reuse, R43 ;  /* 0x0000002b4e2b7220 */ /* 0x040fe20000400000 */
[--C-:B------:R-:W-:Y:S01]  /*6860*/  HADD2.F32 R123, -RZ, R125.reuse.H0_H0 ;  /* 0x2000007dff7b7230 */ /* 0x100fe20000004100 */
[----:B------:R-:W-:Y:S01]  /*6870*/  F2FP.SATFINITE.E5M2.F32.PACK_AB_MERGE_C R212, R39, R34, RZ ;  /* 0x0000002227d4723e */ /* 0x000fe200048060ff */
[C---:B------:R-:W-:Y:S01]  /*6880*/  FFMA R38, R81.reuse, R119, R38 ;  /* 0x0000007751267223 */ /* 0x040fe20000000026 */
[C---:B------:R-:W-:Y:S01]  /*6890*/  FFMA R43, R81.reuse, R122, R43 ;  /* 0x0000007a512b7223 */ /* 0x040fe2000000002b */
[----:B------:R-:W-:Y:S01]  /*68a0*/  FFMA R40, R81, R121, R40 ;  /* 0x0000007951287223 */ /* 0x000fe20000000028 */
[----:B------:R-:W-:Y:S01]  /*68b0*/  F2FP.SATFINITE.E5M2.F32.PACK_AB_MERGE_C R212, R33, R32, R212 ;  /* 0x0000002021d4723e */ /* 0x000fe200048060d4 */
[----:B------:R-:W-:Y:S01]  /*68c0*/  FFMA R41, R81, R124, R41 ;  /* 0x0000007c51297223 */ /* 0x000fe20000000029 */
[----:B------:R-:W-:Y:S01]  /*68d0*/  HADD2.F32 R126, -RZ, R125.H1_H1 ;  /* 0x3000007dff7e7230 */ /* 0x000fe20000004100 */
[----:B------:R-:W-:Y:S01]  /*68e0*/  F2FP.SATFINITE.E5M2.F32.PACK_AB_MERGE_C R213, R43, R38, RZ ;  /* 0x000000262bd5723e */ /* 0x000fe200048060ff */
[----:B------:R-:W-:Y:S02]  /*68f0*/  HADD2.F32 R125, -RZ, R127.H0_H0 ;  /* 0x2000007fff7d7230 */ /* 0x000fe40000004100 */
[C---:B------:R-:W-:Y:S01]  /*6900*/  FMUL R42, R78.reuse, R46 ;  /* 0x0000002e4e2a7220 */ /* 0x040fe20000400000 */
[----:B------:R-:W-:Y:S01]  /*6910*/  FMUL R47, R78, R47 ;  /* 0x0000002f4e2f7220 */ /* 0x000fe20000400000 */
[--C-:B------:R-:W-:Y:S01]  /*6920*/  HADD2.F32 R127, -RZ, R129.reuse.H0_H0 ;  /* 0x20000081ff7f7230 */ /* 0x100fe20000004100 */
[----:B------:R-:W-:Y:S01]  /*6930*/  F2FP.SATFINITE.E5M2.F32.PACK_AB_MERGE_C R213, R37, R36, R213 ;  /* 0x0000002425d5723e */ /* 0x000fe200048060d5 */
[C---:B------:R-:W-:Y:S01]  /*6940*/  FFMA R42, R81.reuse, R123, R42 ;  /* 0x0000007b512a7223 */ /* 0x040fe2000000002a */
[C---:B------:R-:W-:Y:S01]  /*6950*/  FFMA R47, R81.reuse, R126, R47 ;  /* 0x0000007e512f7223 */ /* 0x040fe2000000002f */
[C---:B------:R-:W-:Y:S01]  /*6960*/  FFMA R44, R81.reuse, R125, R44 ;  /* 0x0000007d512c7223 */ /* 0x040fe2000000002c */
[----:B------:R-:W-:Y:S01]  /*6970*/  ISETP.NE.AND P6, PT, R198, RZ, PT ;  /* 0x000000ffc600720c */ /* 0x000fe20003fc5270 */
[----:B------:R-:W-:Y:S01]  /*6980*/  FFMA R45, R81, R128, R45 ;  /* 0x00000080512d7223 */ /* 0x000fe2000000002d */
[----:B------:R-:W-:Y:S01]  /*6990*/  HADD2.F32 R130, -RZ, R129.H1_H1 ;  /* 0x30000081ff827230 */ /* 0x000fe20000004100 */
[----:B------:R-:W-:Y:S01]  /*69a0*/  F2FP.SATFINITE.E5M2.F32.PACK_AB_MERGE_C R214, R47, R42, RZ ;  /* 0x0000002a2fd6723e */ /* 0x000fe200048060ff */
[----:B------:R-:W-:Y:S02]  /*69b0*/  HADD2.F32 R129, -RZ, R131.H0_H0 ;  /* 0x20000083ff817230 */ /* 0x000fe40000004100 */
[C---:B------:R-:W-:Y:S01]  /*69c0*/  FMUL R46, R78.reuse, R50 ;  /* 0x000000324e2e7220 */ /* 0x040fe20000400000 */
[C---:B------:R-:W-:Y:S01]  /*69d0*/  FMUL R51, R78.reuse, R51 ;  /* 0x000000334e337220 */ /* 0x040fe20000400000 */
[--C-:B------:R-:W-:Y:S02]  /*69e0*/  HADD2.F32 R131, -RZ, R133.reuse.H0_H0 ;  /* 0x20000085ff837230 */ /* 0x100fe40000004100 */
[C---:B------:R-:W-:Y:S01]  /*69f0*/  FMUL R50, R78.reuse, R54 ;  /* 0x000000364e327220 */ /* 0x040fe20000400000 */
[C---:B------:R-:W-:Y:S01]  /*6a00*/  FFMA R46, R81.reuse, R127, R46 ;  /* 0x0000007f512e7223 */ /* 0x040fe2000000002e */
[----:B------:R-:W-:Y:S02]  /*6a10*/  HADD2.F32 R134, -RZ, R133.H1_H1 ;  /* 0x30000085ff867230 */ /* 0x000fe40000004100 */
[C---:B------:R-:W-:Y:S01]  /*6a20*/  FFMA R51, R81.reuse, R130, R51 ;  /* 0x0000008251337223 */ /* 0x040fe20000000033 */
[----:B------:R-:W-:Y:S02]  /*6a30*/  HADD2.F32 R133, -RZ, R135.H0_H0 ;  /* 0x20000087ff857230 */ /* 0x000fe40000004100 */
[C---:B------:R-:W-:Y:S01]  /*6a40*/  FMUL R55, R78.reuse, R55 ;  /* 0x000000374e377220 */ /* 0x040fe20000400000 */
[C---:B------:R-:W-:Y:S01]  /*6a50*/  FFMA R48, R81.reuse, R129, R48 ;  /* 0x0000008151307223 */ /* 0x040fe20000000030 */
[C---:B------:R-:W-:Y:S01]  /*6a60*/  FFMA R49, R81.reuse, R132, R49 ;  /* 0x0000008451317223 */ /* 0x040fe20000000031 */
[--C-:B------:R-:W-:Y:S02]  /*6a70*/  HADD2.F32 R135, -RZ, R137.reuse.H0_H0 ;  /* 0x20000089ff877230 */ /* 0x100fe40000004100 */
[C---:B------:R-:W-:Y:S01]  /*6a80*/  FFMA R50, R81.reuse, R131, R50 ;  /* 0x0000008351327223 */ /* 0x040fe20000000032 */
[----:B------:R-:W-:Y:S02]  /*6a90*/  HADD2.F32 R138, -RZ, R137.H1_H1 ;  /* 0x30000089ff8a7230 */ /* 0x000fe40000004100 */
[C---:B------:R-:W-:Y:S01]  /*6aa0*/  FMUL R54, R78.reuse, R58 ;  /* 0x0000003a4e367220 */ /* 0x040fe20000400000 */
[----:B------:R-:W-:Y:S02]  /*6ab0*/  HADD2.F32 R137, -RZ, R139.H0_H0 ;  /* 0x2000008bff897230 */ /* 0x000fe40000004100 */
[C---:B------:R-:W-:Y:S01]  /*6ac0*/  FFMA R55, R81.reuse, R134, R55 ;  /* 0x0000008651377223 */ /* 0x040fe20000000037 */
        /* <DEDUP_REMOVED lines=16> */
[----:B------:R-:W-:Y:S01]  /*6bd0*/  FFMA R63, R81, R142, R63 ;  /* 0x0000008e513f7223 */ /* 0x000fe2000000003f */
[----:B------:R-:W-:Y:S01]  /*6be0*/  FMUL R67, R78, R67 ;  /* 0x000000434e437220 */ /* 0x000fe20000400000 */
[----:B------:R-:W-:Y:S01]  /*6bf0*/  F2FP.SATFINITE.E5M2.F32.PACK_AB_MERGE_C R215, R51, R46, RZ ;  /* 0x0000002e33d7723e */ /* 0x000fe200048060ff */
[C---:B------:R-:W-:Y:S01]  /*6c00*/  FFMA R60, R81.reuse, R141, R60 ;  /* 0x0000008d513c7223 */ /* 0x040fe2000000003c */
[C---:B------:R-:W-:Y:S01]  /*6c10*/  FFMA R61, R81.reuse, R144, R61 ;  /* 0x00000090513d7223 */ /* 0x040fe2000000003d */
[C---:B------:R-:W-:Y:S01]  /*6c20*/  FFMA R62, R81.reuse, R143, R62 ;  /* 0x0000008f513e7223 */ /* 0x040fe2000000003e */
[----:B------:R-:W-:Y:S01]  /*6c30*/  FFMA R67, R81, R146, R67 ;  /* 0x0000009251437223 */ /* 0x000fe20000000043 */
[----:B------:R-:W-:Y:S02]  /*6c40*/  F2FP.SATFINITE.E5M2.F32.PACK_AB_MERGE_C R214, R41, R40, R214 ;  /* 0x0000002829d6723e */ /* 0x000fe400048060d6 */
[----:B------:R-:W-:Y:S02]  /*6c50*/  F2FP.SATFINITE.E5M2.F32.PACK_AB_MERGE_C R215, R45, R44, R215 ;  /* 0x0000002c2dd7723e */ /* 0x000fe400048060d7 */
[----:B------:R-:W-:Y:S02]  /*6c60*/  F2FP.SATFINITE.E5M2.F32.PACK_AB_MERGE_C R216, R55, R50, RZ ;  /* 0x0000003237d8723e */ /* 0x000fe400048060ff */
[----:B------:R-:W-:Y:S01]  /*6c70*/  F2FP.SATFINITE.E5M2.F32.PACK_AB_MERGE_C R217, R59, R54, RZ ;  /* 0x000000363bd9723e */ /* 0x000fe200048060ff */
[----:B------:R1:W-:Y:S01]  /*6c80*/  STS.128 [R195+0x8020], R212 ;  /* 0x008020d4c3007388 */ /* 0x0003e20000000c00 */
[----:B------:R-:W-:Y:S02]  /*6c90*/  F2FP.SATFINITE.E5M2.F32.PACK_AB_MERGE_C R218, R63, R58, RZ ;  /* 0x0000003a3fda723e */ /* 0x000fe400048060ff */
[----:B------:R-:W-:Y:S02]  /*6ca0*/  F2FP.SATFINITE.E5M2.F32.PACK_AB_MERGE_C R219, R67, R62, RZ ;  /* 0x0000003e43db723e */ /* 0x000fe400048060ff */
[----:B------:R-:W-:Y:S02]  /*6cb0*/  F2FP.SATFINITE.E5M2.F32.PACK_AB_MERGE_C R216, R49, R48, R216 ;  /* 0x0000003031d8723e */ /* 0x000fe400048060d8 */
[----:B------:R-:W-:Y:S02]  /*6cc0*/  F2FP.SATFINITE.E5M2.F32.PACK_AB_MERGE_C R217, R53, R52, R217 ;  /* 0x0000003435d9723e */ /* 0x000fe400048060d9 */
[----:B------:R-:W-:Y:S02]  /*6cd0*/  F2FP.SATFINITE.E5M2.F32.PACK_AB_MERGE_C R218, R57, R56, R218 ;  /* 0x0000003839da723e */ /* 0x000fe400048060da */
[----:B------:R-:W-:Y:S02]  /*6ce0*/  F2FP.SATFINITE.E5M2.F32.PACK_AB_MERGE_C R219, R61, R60, R219 ;  /* 0x0000003c3ddb723e */ /* 0x000fe400048060db */
[----:B------:R-:W-:Y:S02]  /*6cf0*/  LEA R204, R181, UR49, 0x3 ;  /* 0x00000031b5cc7c11 */ /* 0x000fe4000f8e18ff */
[----:B------:R-:W-:Y:S01]  /*6d00*/  @P6 SHF.L.U32 R221, R180, 0x1f, RZ ;  /* 0x0000001fb4dd6819 */ /* 0x000fe200000006ff */
[----:B------:R1:W-:Y:S01]  /*6d10*/  STS.128 [R194+0x8010], R216 ;  /* 0x008010d8c2007388 */ /* 0x0003e20000000c00 */
[----:B------:R-:W-:Y:S01]  /*6d20*/  @!PT LDS RZ, [RZ] ;  /* 0x00000000fffff984 */ /* 0x000fe20000000800 */
[----:B------:R-:W-:Y:S01]  /*6d30*/  @!PT LDS RZ, [RZ] ;  /* 0x00000000fffff984 */ /* 0x000fe20000000800 */
[----:B------:R-:W-:Y:S01]  /*6d40*/  @!PT LDS RZ, [RZ] ;  /* 0x00000000fffff984 */ /* 0x000fe20000000800 */
[----:B------:R-:W-:Y:S01]  /*6d50*/  @!PT LDS RZ, [RZ] ;  /* 0x00000000fffff984 */ /* 0x000fe20000000800 */
[----:B------:R2:W-:Y:S07]  /*6d60*/  MEMBAR.ALL.CTA ;  /* 0x0000000000007992 */ /* 0x0005ee0000008000 */
[----:B--2---:R-:W2:Y:S02]  /*6d70*/  FENCE.VIEW.ASYNC.S ;  /* 0x00000000000073c6 */ /* 0x004ea40000000000 */
[----:B--2---:R-:W-:Y:S06]  /*6d80*/  BAR.SYNC.DEFER_BLOCKING 0x1, 0x80 ;  /* 0x0042000000007b1d */ /* 0x004fec0000010000 */
[----:B------:R-:W-:Y:S05]  /*6d90*/  @P0 BRA `(.L_x_101) ;  /* 0x0000000000280947 */ /* 0x000fea0003800000 */
[----:B------:R-:W-:Y:S02]  /*6da0*/  UIADD3 UR4, UPT, UPT, UR49, 0x8200, URZ ;  /* 0x0000820031047890 */ /* 0x000fe4000fffe0ff */
[----:B------:R-:W-:Y:S01]  /*6db0*/  UIADD3 UR6, UP0, UPT, UR52, 0x680, URZ ;  /* 0x0000068034067890 */ /* 0x000fe2000ff1e0ff */
[----:B------:R-:W-:Y:S03]  /*6dc0*/  UMOV UR43, UR36 ;  /* 0x00000024002b7c82 */ /* 0x000fe60008000000 */
[----:B------:R-:W-:Y:S01]  /*6dd0*/  MOV R188, UR4 ;  /* 0x0000000400bc7c02 */ /* 0x000fe20008000f00 */
[----:B------:R-:W-:Y:S03]  /*6de0*/  UIADD3.X UR7, UPT, UPT, URZ, UR53, URZ, UP0, !UPT ;  /* 0x00000035ff077290 */ /* 0x000fe600087fe4ff */
[----:B------:R-:W-:Y:S11]  /*6df0*/  R2UR UR40, R188 ;  /* 0x00000000bc2872ca */ /* 0x000ff600000e0000 */
[----:B------:R-:W-:Y:S02]  /*6e00*/  @!UPT UIADD3 URZ, UPT, UPT, URZ, URZ, URZ ;  /* 0x000000fffffff290 */ /* 0x000fe4000fffe0ff */
[----:B------:R2:W-:Y:S01]  /*6e10*/  UTMASTG.3D [UR40], [UR6] ;  /* 0x00000028060073b5 */ /* 0x0005e20008010000 */
[----:B------:R0:W-:Y:S01]  /*6e20*/  UTMACMDFLUSH ;  /* 0x00000000000079b7 */ /* 0x0001e20000000000 */
[----:B--2---:R-:W-:Y:S04]  /*6e30*/  DEPBAR.LE SB0, 0x1 ;  /* 0x000080400000791a */ /* 0x004fe80000000000 */
.L_x_101:
[----:B------:R-:W-:Y:S05]  /*6e40*/  BSYNC.RECONVERGENT B0 ;  /* 0x0000000000007941 */ /* 0x000fea0003800200 */
.L_x_100:
[----:B------:R-:W-:Y:S06]  /*6e50*/  BAR.SYNC.DEFER_BLOCKING 0x1, 0x80 ;  /* 0x0042000000007b1d */ /* 0x000fec0000010000 */
[----:B------:R-:W2:Y:S01]  /*6e60*/  @P6 SYNCS.PHASECHK.TRANS64.TRYWAIT P0, [R204+URZ+0x70], R221 ;  /* 0x000070ddcc0065a7 */ /* 0x000ea200080011ff */
[----:B------:R-:W-:Y:S01]  /*6e70*/  BSSY B1, `(.L_x_102) ;  /* 0x0000023000017945 */ /* 0x000fe20003800000 */
[----:B--2---:R-:W-:Y:S03]  /*6e80*/  @P6 SEL R196, RZ, 0x1, !P0 ;  /* 0x00000001ffc46807 */ /* 0x004fe60004000000 */
[----:B------:R-:W-:Y:S05]  /*6e90*/  @!P6 BRA `(.L_x_103) ;  /* 0x000000000080e947 */ /* 0x000fea0003800000 */
[----:B------:R-:W-:Y:S01]  /*6ea0*/  ISETP.NE.AND P1, PT, R197, RZ, PT ;  /* 0x000000ffc500720c */ /* 0x000fe20003f25270 */
[----:B------:R-:W-:Y:S01]  /*6eb0*/  BSSY B0, `(.L_x_104) ;  /* 0x000000a000007945 */ /* 0x000fe20003800000 */
[----:B------:R-:W-:Y:S11]  /*6ec0*/  ISETP.NE.AND P0, PT, R196, RZ, PT ;  /* 0x000000ffc400720c */ /* 0x000ff60003f05270 */
[----:B------:R-:W-:Y:S04]  /*6ed0*/  @P1 IMAD R0, R181, 0x2000, R186 ;  /* 0x00002000b5001824 */ /* 0x000fe800078e02ba */
[C---:B------:R-:W-:Y:S01]  /*6ee0*/  @P1 IMAD.IADD R6, R0.reuse, 0x1, R199 ;  /* 0x0000000100061824 */ /* 0x040fe200078e02c7 */
[----:B------:R-:W-:Y:S03]  /*6ef0*/  @P1 IADD3 R4, PT, PT, R0, R207, RZ ;  /* 0x000000cf00041210 */ /* 0x000fe60007ffe0ff */
[----:B------:R-:W-:Y:S01]  /*6f00*/  @P1 IMAD.IADD R2, R205, 0x1, R6 ;  /* 0x00000001cd021824 */ /* 0x000fe200078e0206 */
[----:B------:R-:W-:Y:S06]  /*6f10*/  @P0 BRA `(.L_x_105) ;  /* 0x00000000000c0947 */ /* 0x000fec0003800000 */
[----:B------:R-:W-:Y:S04]  /*6f20*/  SHF.L.U32 R3, R180, 0x1f, RZ ;  /* 0x0000001fb4037819 */ /* 0x000fe800000006ff */
[----:B------:R-:W2:Y:S02]  /*6f30*/  SYNCS.PHASECHK.TRANS64.TRYWAIT P0, [R204+URZ+0x70], R3 ;  /* 0x00007003cc0075a7 */ /* 0x000ea400080011ff */
[----:B--2---:R-:W-:Y:S05]  /*6f40*/  @!P0 BRA `(.L_x_106) ;  /* 0x0000004c00148947 */ /* 0x004fea0003800000 */
.L_x_105:
[----:B------:R-:W-:Y:S05]  /*6f50*/  BSYNC B0 ;  /* 0x0000000000007941 */ /* 0x000fea0003800000 */
.L_x_104:
[----:B------:R-:W-:Y:S01]  /*6f60*/  ISETP.NE.AND P0, PT, R197, RZ, PT ;  /* 0x000000ffc500720c */ /* 0x000fe20003f05270 */
[----:B--2---:R-:W-:Y:S02]  /*6f70*/  VIADD R204, R204, 0x90 ;  /* 0x00000090cccc7836 */ /* 0x004fe40000000000 */
[----:B------:R-:W-:Y:S02]  /*6f80*/  IMAD.U32 R3, RZ, RZ, UR37 ;  /* 0x00000025ff037e24 */ /* 0x000fe4000f8e00ff */
[----:B------:R-:W-:Y:S03]  /*6f90*/  VIADD R181, R181, 0x1 ;  /* 0x00000001b5b57836 */ /* 0x000fe60000000000 */
[----:B------:R-:W-:Y:S05]  /*6fa0*/  PRMT R3, R3, 0x654, R204 ;  /* 0x0000065403037816 */ /* 0x000fea00000000cc */
[----:B------:R2:W3:Y:S04]  /*6fb0*/  @P0 LDS.128 R148, [R0] ;  /* 0x0000000000940984 */ /* 0x0004e80000000c00 */
[----:B------:R2:W4:Y:S04]  /*6fc0*/  @P0 LDS.128 R156, [R4+0x20] ;  /* 0x00002000049c0984 */ /* 0x0005280000000c00 */
        /* <DEDUP_REMOVED lines=9> */
[----:B------:R-:W-:Y:S01]  /*7060*/  SEL R181, R181, RZ, P0 ;  /* 0x000000ffb5b57207 */ /* 0x000fe20000000000 */
[----:B-----5:R5:W-:Y:S02]  /*7070*/  SYNCS.ARRIVE.TRANS64.RED.A1T0 RZ, [R3+URZ], RZ ;  /* 0x000000ff03ff79a7 */ /* 0x020be400081004ff */
[----:B-----5:R-:W-:Y:S04]  /*7080*/  SEL R3, RZ, 0x1, P0 ;  /* 0x00000001ff037807 */ /* 0x020fe80000000000 */
[----:B--234-:R-:W-:Y:S02]  /*7090*/  LOP3.LUT R180, R180, R3, RZ, 0x3c, !PT ;  /* 0x00000003b4b47212 */ /* 0x01cfe400078e3cff */
.L_x_103:
[----:B------:R-:W-:Y:S05]  /*70a0*/  BSYNC B1 ;  /* 0x0000000000017941 */ /* 0x000fea0003800000 */
.L_x_102:
[----:B------:R-:W-:Y:S01]  /*70b0*/  VIADD R0, R80, 0x40 ;  /* 0x0000004050007836 */ /* 0x000fe20000000000 */
[----:B------:R-:W-:Y:S04]  /*70c0*/  BSSY.RECONVERGENT B6, `(.L_x_107) ;  /* 0x0000015000067945 */ /* 0x000fe80003800200 */
[----:B------:R-:W-:Y:S04]  /*70d0*/  SHF.R.U32.HI R0, RZ, 0x15, R0 ;  /* 0x00000015ff007819 */ /* 0x000fe80000011600 */
[----:B------:R-:W-:Y:S11]  /*70e0*/  LOP3.LUT P0, RZ, R0, 0x3, R173, 0x48, !PT ;  /* 0x0000000300ff7812 */ /* 0x000ff600078048ad */
[----:B------:R-:W-:Y:S02]  /*70f0*/  @!UPT UIADD3 URZ, UPT, UPT, URZ, URZ, URZ ;  /* 0x000000fffffff290 */ /* 0x000fe4000fffe0ff */
[----:B------:R-:W-:Y:S05]  /*7100*/  @!P0 BRA `(.L_x_108) ;  /* 0x0000000000408947 */ /* 0x000fea0003800000 */
[----:B------:R-:W2:Y:S01]  /*7110*/  LDCU.64 UR8, c[0x4][0x78] ;  /* 0x01000f00ff0877ac */ /* 0x000ea20008000a00 */
[----:B------:R-:W-:Y:S01]  /*7120*/  MOV R3, 0x0 ;  /* 0x0000000000037802 */ /* 0x000fe20000000f00 */
[----:B------:R-:W-:Y:S02]  /*7130*/  HFMA2 R12, -RZ, RZ, 0, 5.9604644775390625e-08 ;  /* 0x00000001ff0c7431 */ /* 0x000fe400000001ff */
[----:B------:R-:W-:Y:S02]  /*7140*/  IMAD.MOV.U32 R8, RZ, RZ, 0x192 ;  /* 0x00000192ff087424 */ /* 0x000fe400078e00ff */
[----:B------:R-:W-:Y:S01]  /*7150*/  IMAD.MOV.U32 R13, RZ, RZ, RZ ;  /* 0x000000ffff0d7224 */ /* 0x000fe200078e00ff */
[----:B------:R-:W3:Y:S01]  /*7160*/  LDCU.64 UR6, c[0x4][0x80] ;  /* 0x01001000ff0677ac */ /* 0x000ee20008000a00 */
[----:B------:R-:W4:Y:S01]  /*7170*/  LDC.64 R2, c[0x4][R3] ;  /* 0x0100000003027b82 */ /* 0x000f220000000a00 */
[----:B------:R-:W5:Y:S01]  /*7180*/  LDCU.64 UR4, c[0x4][0x18] ;  /* 0x01000300ff0477ac */ /* 0x000f620008000a00 */
[----:B--2---:R-:W-:Y:S01]  /*7190*/  MOV R5, UR9 ;  /* 0x0000000900057c02 */ /* 0x004fe20008000f00 */
[----:B------:R-:W-:Y:S01]  /*71a0*/  IMAD.U32 R4, RZ, RZ, UR8 ;  /* 0x00000008ff047e24 */ /* 0x000fe2000f8e00ff */
[----:B---3--:R-:W-:Y:S01]  /*71b0*/  MOV R7, UR7 ;  /* 0x0000000700077c02 */ /* 0x008fe20008000f00 */
[----:B------:R-:W-:Y:S01]  /*71c0*/  IMAD.U32 R6, RZ, RZ, UR6 ;  /* 0x00000006ff067e24 */ /* 0x000fe2000f8e00ff */
[----:B-----5:R-:W-:Y:S01]  /*71d0*/  MOV R11, UR5 ;  /* 0x00000005000b7c02 */ /* 0x020fe20008000f00 */
[----:B------:R-:W-:Y:S02]  /*71e0*/  IMAD.U32 R10, RZ, RZ, UR4 ;  /* 0x00000004ff0a7e24 */ /* 0x000fe4000f8e00ff */
[----:B------:R-:W-:Y:S07]  /*71f0*/  LEPC R20, `(.L_x_108) ;  /* 0x000000001014794e */ /* 0x000fee0000000000 */
[----:B-1--4-:R-:W-:Y:S05]  /*7200*/  CALL.ABS.NOINC R2 ;  /* 0x0000000002007343 */ /* 0x012fea0003c00000 */
.L_x_108:
[----:B------:R-:W-:Y:S05]  /*7210*/  BSYNC.RECONVERGENT B6 ;  /* 0x0000000000067941 */ /* 0x000fea0003800200 */
.L_x_107:
[----:B------:R-:W-:Y:S01]  /*7220*/  F2FP.F16.E5M2.UNPACK_B R4, R149 ;  /* 0x00000095ff04723e */ /* 0x000fe200020004ff */
[----:B------:R-:W-:Y:S05]  /*7230*/  WARPSYNC.ALL ;  /* 0x0000000000007948 */ /* 0x000fea0003800000 */
[----:B------:R-:W-:Y:S01]  /*7240*/  R2UR UR4, R80 ;  /* 0x00000000500472ca */ /* 0x000fe200000e0000 */
[--C-:B------:R-:W-:Y:S01]  /*7250*/  HADD2.F32 R88, -RZ, R4.reuse.H0_H0 ;  /* 0x20000004ff587230 */ /* 0x100fe20000004100 */
[-C--:B------:R-:W-:Y:S01]  /*7260*/  F2FP.F16.E5M2.UNPACK_B R0, R148.reuse ;  /* 0x00000094ff00723e */ /* 0x080fe200020004ff */
[----:B------:R-:W-:Y:S01]  /*7270*/  HADD2.F32 R83, -RZ, R4.H1_H1 ;  /* 0x30000004ff537230 */ /* 0x000fe20000004100 */
[----:B------:R-:W-:Y:S01]  /*7280*/  F2FP.F16.E5M2.UNPACK_B R4, R151 ;  /* 0x00000097ff04723e */ /* 0x000fe200020004ff */
[----:B------:R-:W-:Y:S01]  /*7290*/  BSSY.RECONVERGENT B0, `(.L_x_109) ;  /* 0x0000116000007945 */ /* 0x000fe20003800200 */
[----:B------:R-:W-:Y:S01]  /*72a0*/  F2FP.F16.E5M2.UNPACK_B R3, R148.H1 ;  /* 0x00000094ff03723e */ /* 0x000fe200030004ff */
[--C-:B------:R-:W-:Y:S01]  /*72b0*/  HADD2.F32 R2, -RZ, R0.reuse.H0_H0 ;  /* 0x20000000ff027230 */ /* 0x100fe20000004100 */
[----:B-1----:R-:W-:Y:S01]  /*72c0*/  F2FP.F16.E5M2.UNPACK_B R135, R162 ;  /* 0x000000a2ff87723e */ /* 0x002fe200020004ff */
[----:B------:R-:W-:Y:S01]  /*72d0*/  HADD2.F32 R82, -RZ, R0.H1_H1 ;  /* 0x30000000ff527230 */ /* 0x000fe20000004100 */
[----:B------:R-:W-:Y:S01]  /*72e0*/  F2FP.F16.E5M2.UNPACK_B R0, R149.H1 ;  /* 0x00000095ff00723e */ /* 0x000fe200030004ff */
[--C-:B------:R-:W-:Y:S01]  /*72f0*/  HADD2.F32 R84, -RZ, R3.reuse.H0_H0 ;  /* 0x20000003ff547230 */ /* 0x100fe20000004100 */
[----:B------:R-:W-:Y:S01]  /*7300*/  F2FP.F16.E5M2.UNPACK_B R125, R159.H1 ;  /* 0x0000009fff7d723e */ /* 0x000fe200030004ff */
[----:B------:R-:W-:Y:S01]  /*7310*/  HADD2.F32 R86, -RZ, R3.H1_H1 ;  /* 0x30000003ff567230 */ /* 0x000fe20000004100 */
[-C--:B------:R-:W-:Y:S01]  /*7320*/  F2FP.F16.E5M2.UNPACK_B R3, R150.reuse ;  /* 0x00000096ff03723e */ /* 0x080fe200020004ff */
[--C-:B------:R-:W-:Y:S01]  /*7330*/  HADD2.F32 R90, -RZ, R0.reuse.H0_H0 ;  /* 0x20000000ff5a7230 */ /* 0x100fe20000004100 */
[----:B------:R-:W-:Y:S01]  /*7340*/  ISETP.NE.AND P0, PT, R189, RZ, PT ;  /* 0x000000ffbd00720c */ /* 0x000fe20003f05270 */
[----:B------:R-:W-:Y:S01]  /*7350*/  HADD2.F32 R85, -RZ, R0.H1_H1 ;  /* 0x30000000ff557230 */ /* 0x000fe20000004100 */
[----:B------:R-:W-:Y:S01]  /*7360*/  F2FP.F16.E5M2.UNPACK_B R0, R150.H1 ;  /* 0x00000096ff00723e */ /* 0x000fe200030004ff */
[--C-:B------:R-:W-:Y:S01]  /*7370*/  HADD2.F32 R92, -RZ, R3.reuse.H0_H0 ;  /* 0x20000003ff5c7230 */ /* 0x100fe20000004100 */
[----:B------:R-:W-:Y:S01]  /*7380*/  ISETP.NE.AND P6, PT, R198, RZ, PT ;  /* 0x000000ffc600720c */ /* 0x000fe20003fc5270 */
[----:B------:R-:W-:Y:S01]  /*7390*/  HADD2.F32 R87, -RZ, R3.H1_H1 ;  /* 0x30000003ff577230 */ /* 0x000fe20000004100 */
[----:B------:R-:W-:Y:S01]  /*73a0*/  F2FP.F16.E5M2.UNPACK_B R3, R151.H1 ;  /* 0x00000097ff03723e */ /* 0x000fe200030004ff */
[--C-:B------:R-:W-:Y:S02]  /*73b0*/  HADD2.F32 R94, -RZ, R0.reuse.H0_H0 ;  /* 0x20000000ff5e7230 */ /* 0x100fe40000004100 */
[----:B------:R-:W-:Y:S01]  /*73c0*/  HADD2.F32 R89, -RZ, R0.H1_H1 ;  /* 0x30000000ff597230 */ /* 0x000fe20000004100 */
[-C--:B------:R-:W-:Y:S01]  /*73d0*/  F2FP.F16.E5M2.UNPACK_B R0, R152.reuse ;  /* 0x00000098ff00723e */ /* 0x080fe200020004ff */
[--C-:B------:R-:W-:Y:S02]  /*73e0*/  HADD2.F32 R96, -RZ, R4.reuse.H0_H0 ;  /* 0x20000004ff607230 */ /* 0x100fe40000004100 */
[----:B------:R-:W-:Y:S01]  /*73f0*/  HADD2.F32 R91, -RZ, R4.H1_H1 ;  /* 0x30000004ff5b7230 */ /* 0x000fe20000004100 */
[-C--:B------:R-:W-:Y:S01]  /*7400*/  F2FP.F16.E5M2.UNPACK_B R4, R153.reuse ;  /* 0x00000099ff04723e */ /* 0x080fe200020004ff */
[--C-:B------:R-:W-:Y:S02]  /*7410*/  HADD2.F32 R100, -RZ, R0.reuse.H0_H0 ;  /* 0x20000000ff647230 */ /* 0x100fe40000004100 */
[----:B------:R-:W-:Y:S01]  /*7420*/  HADD2.F32 R95, -RZ, R0.H1_H1 ;  /* 0x30000000ff5f7230 */ /* 0x000fe20000004100 */
[----:B------:R-:W-:Y:S01]  /*7430*/  F2FP.F16.E5M2.UNPACK_B R0, R153.H1 ;  /* 0x00000099ff00723e */ /* 0x000fe200030004ff */
[--C-:B------:R-:W-:Y:S02]  /*7440*/  HADD2.F32 R98, -RZ, R3.reuse.H0_H0 ;  /* 0x20000003ff627230 */ /* 0x100fe40000004100 */
[----:B------:R-:W-:Y:S01]  /*7450*/  HADD2.F32 R93, -RZ, R3.H1_H1 ;  /* 0x30000003ff5d7230 */ /* 0x000fe20000004100 */
[----:B------:R-:W-:Y:S01]  /*7460*/  F2FP.F16.E5M2.UNPACK_B R3, R152.H1 ;  /* 0x00000098ff03723e */ /* 0x000fe200030004ff */
[--C-:B------:R-:W-:Y:S02]  /*7470*/  HADD2.F32 R106, -RZ, R0.reuse.H0_H0 ;  /* 0x20000000ff6a7230 */ /* 0x100fe40000004100 */
[----:B------:R-:W-:Y:S01]  /*7480*/  HADD2.F32 R101, -RZ, R0.H1_H1 ;  /* 0x30000000ff657230 */ /* 0x000fe20000004100 */
[-C--:B------:R-:W-:Y:S01]  /*7490*/  F2FP.F16.E5M2.UNPACK_B R0, R154.reuse.H1 ;  /* 0x0000009aff00723e */ /* 0x080fe200030004ff */
[--C-:B------:R-:W-:Y:S02]  /*74a0*/  HADD2.F32 R104, -RZ, R4.reuse.H0_H0 ;  /* 0x20000004ff687230 */ /* 0x100fe40000004100 */
[----:B------:R-:W-:Y:S01]  /*74b0*/  HADD2.F32 R99, -RZ, R4.H1_H1 ;  /* 0x30000004ff637230 */ /* 0x000fe20000004100 */
[----:B------:R-:W-:Y:S01]  /*74c0*/  F2FP.F16.E5M2.UNPACK_B R4, R155 ;  /* 0x0000009bff04723e */ /* 0x000fe200020004ff */
[--C-:B------:R-:W-:Y:S02]  /*74d0*/  HADD2.F32 R102, -RZ, R3.reuse.H0_H0 ;  /* 0x20000003ff667230 */ /* 0x100fe40000004100 */
[----:B------:R-:W-:Y:S01]  /*74e0*/  HADD2.F32 R97, -RZ, R3.H1_H1 ;  /* 0x30000003ff617230 */ /* 0x000fe20000004100 */
[----:B------:R-:W-:Y:S01]  /*74f0*/  F2FP.F16.E5M2.UNPACK_B R3, R154 ;  /* 0x0000009aff03723e */ /* 0x000fe200020004ff */
[--C-:B------:R-:W-:Y:S02]  /*7500*/  HADD2.F32 R110, -RZ, R0.reuse.H0_H0 ;  /* 0x20000000ff6e7230 */ /* 0x100fe40000004100 */
[----:B------:R-:W-:Y:S01]  /*7510*/  HADD2.F32 R105, -RZ, R0.H1_H1 ;  /* 0x30000000ff697230 */ /* 0x000fe20000004100 */
[-C--:B------:R-:W-:Y:S01]  /*7520*/  F2FP.F16.E5M2.UNPACK_B R0, R156.reuse ;  /* 0x0000009cff00723e */ /* 0x080fe200020004ff */
[--C-:B------:R-:W-:Y:S02]  /*7530*/  HADD2.F32 R112, -RZ, R4.reuse.H0_H0 ;  /* 0x20000004ff707230 */ /* 0x100fe40000004100 */
[----:B------:R-:W-:Y:S01]  /*7540*/  HADD2.F32 R107, -RZ, R4.H1_H1 ;  /* 0x30000004ff6b7230 */ /* 0x000fe20000004100 */
[----:B------:R-:W-:Y:S01]  /*7550*/  F2FP.F16.E5M2.UNPACK_B R4, R157 ;  /* 0x0000009dff04723e */ /* 0x000fe200020004ff */
[--C-:B------:R-:W-:Y:S02]  /*7560*/  HADD2.F32 R108, -RZ, R3.reuse.H0_H0 ;  /* 0x20000003ff6c7230 */ /* 0x100fe40000004100 */
[----:B------:R-:W-:Y:S01]  /*7570*/  HADD2.F32 R103, -RZ, R3.H1_H1 ;  /* 0x30000003ff677230 */ /* 0x000fe20000004100 */
[----:B------:R-:W-:Y:S01]  /*7580*/  F2FP.F16.E5M2.UNPACK_B R3, R155.H1 ;  /* 0x0000009bff03723e */ /* 0x000fe200030004ff */
[--C-:B------:R-:W-:Y:S02]  /*7590*/  HADD2.F32 R116, -RZ, R0.reuse.H0_H0 ;  /* 0x20000000ff747230 */ /* 0x100fe40000004100 */
[----:B------:R-:W-:Y:S01]  /*75a0*/  HADD2.F32 R111, -RZ, R0.H1_H1 ;  /* 0x30000000ff6f7230 */ /* 0x000fe20000004100 */
[----:B------:R-:W-:Y:S01]  /*75b0*/  F2FP.F16.E5M2.UNPACK_B R0, R156.H1 ;  /* 0x0000009cff00723e */ /* 0x000fe200030004ff */
[--C-:B------:R-:W-:Y:S02]  /*75c0*/  HADD2.F32 R120, -RZ, R4.reuse.H0_H0 ;  /* 0x20000004ff787230 */ /* 0x100fe40000004100 */
[----:B------:R-:W-:Y:S02]  /*75d0*/  HADD2.F32 R115, -RZ, R4.H1_H1 ;  /* 0x30000004ff737230 */ /* 0x000fe40000004100 */
[--C-:B------:R-:W-:Y:S01]  /*75e0*/  HADD2.F32 R114, -RZ, R3.reuse.H0_H0 ;  /* 0x20000003ff727230 */ /* 0x100fe20000004100 */
[----:B------:R-:W1:Y:S01]  /*75f0*/  LDTM.x64 R4, tmem[UR4+0x40] ;  /* 0x00004004000479ee */ /* 0x000e620008340000 */
[----:B------:R-:W-:Y:S01]  /*7600*/  HADD2.F32 R109, -RZ, R3.H1_H1 ;  /* 0x30000003ff6d7230 */ /* 0x000fe20000004100 */
[----:B------:R-:W-:Y:S01]  /*7610*/  F2FP.F16.E5M2.UNPACK_B R3, R157.H1 ;  /* 0x0000009dff03723e */ /* 0x000fe200030004ff */
        /* <DEDUP_REMOVED lines=14> */
[----:B------:R-:W-:Y:S01]  /*7700*/  F2FP.F16.E5M2.UNPACK_B R0, R160.H1 ;  /* 0x000000a0ff00723e */ /* 0x000fe200030004ff */
[--C-:B------:R-:W-:Y:S02]  /*7710*/  HADD2.F32 R132, -RZ, R3.reuse.H0_H0 ;  /* 0x20000003ff847230 */ /* 0x100fe40000004100 */
[C---:B-1----:R-:W-:Y:S01]  /*7720*/  FMUL R7, R78.reuse, R7 ;  /* 0x000000074e077220 */ /* 0x042fe20000400000 */
        /* <DEDUP_REMOVED lines=10> */
[C---:B------:R-:W-:Y:S01]  /*77d0*/  FMUL R0, R78.reuse, R4 ;  /* 0x000000044e007220 */ /* 0x040fe20000400000 */
[--C-:B------:R-:W-:Y:S01]  /*77e0*/  HADD2.F32 R140, -RZ, R135.reuse.H0_H0 ;  /* 0x20000087ff8c7230 */ /* 0x100fe20000004100 */
[----:B------:R-:W-:Y:S01]  /*77f0*/  F2FP.F16.E5M2.UNPACK_B R4, R163 ;  /* 0x000000a3ff04723e */ /* 0x000fe200020004ff */
[----:B------:R-:W-:Y:S02]  /*7800*/  HADD2.F32 R135, -RZ, R135.H1_H1 ;  /* 0x30000087ff877230 */ /* 0x000fe40000004100 */
[C---:B------:R-:W-:Y:S01]  /*7810*/  FFMA R0, R81.reuse, R2, R0 ;  /* 0x0000000251007223 */ /* 0x040fe20000000000 */
[C---:B------:R-:W-:Y:S01]  /*7820*/  FMUL R2, R78.reuse, R5 ;  /* 0x000000054e027220 */ /* 0x040fe20000400000 */
[--C-:B------:R-:W-:Y:S01]  /*7830*/  HADD2.F32 R142, -RZ, R3.reuse.H0_H0 ;  /* 0x20000003ff8e7230 */ /* 0x100fe20000004100 */
[----:B------:R-:W-:Y:S01]  /*7840*/  F2FP.F16.E5M2.UNPACK_B R5, R163.H1 ;  /* 0x000000a3ff05723e */ /* 0x000fe200030004ff */
[----:B------:R-:W-:Y:S02]  /*7850*/  HADD2.F32 R137, -RZ, R3.H1_H1 ;  /* 0x30000003ff897230 */ /* 0x000fe40000004100 */
[C---:B------:R-:W-:Y:S01]  /*7860*/  FFMA R2, R81.reuse, R82, R2 ;  /* 0x0000005251027223 */ /* 0x040fe20000000002 */
[--C-:B------:R-:W-:Y:S02]  /*7870*/  HADD2.F32 R82, -RZ, R4.reuse.H0_H0 ;  /* 0x20000004ff527230 */ /* 0x100fe40000004100 */
[C---:B------:R-:W-:Y:S01]  /*7880*/  FMUL R3, R78.reuse, R6 ;  /* 0x000000064e037220 */ /* 0x040fe20000400000 */
[----:B------:R-:W-:Y:S02]  /*7890*/  HADD2.F32 R139, -RZ, R4.H1_H1 ;  /* 0x30000004ff8b7230 */ /* 0x000fe40000004100 */
[C---:B------:R-:W-:Y:S01]  /*78a0*/  FMUL R4, R78.reuse, R9 ;  /* 0x000000094e047220 */ /* 0x040fe20000400000 */
[--C-:B------:R-:W-:Y:S02]  /*78b0*/  HADD2.F32 R141, -RZ, R5.reuse.H1_H1 ;  /* 0x30000005ff8d7230 */ /* 0x100fe40000004100 */
[C---:B------:R-:W-:Y:S01]  /*78c0*/  FFMA R3, R81.reuse, R84, R3 ;  /* 0x0000005451037223 */ /* 0x040fe20000000003 */
[----:B------:R-:W-:Y:S01]  /*78d0*/  FFMA R7, R81, R86, R7 ;  /* 0x0000005651077223 */ /* 0x000fe20000000007 */
[----:B------:R-:W-:Y:S02]  /*78e0*/  HADD2.F32 R84, -RZ, R5.H0_H0 ;  /* 0x20000005ff547230 */ /* 0x000fe40000004100 */
[C---:B------:R-:W-:Y:S01]  /*78f0*/  FMUL R5, R78.reuse, R10 ;  /* 0x0000000a4e057220 */ /* 0x040fe20000400000 */
[C---:B------:R-:W-:Y:S01]  /*7900*/  FMUL R6, R78.reuse, R11 ;  /* 0x0000000b4e067220 */ /* 0x040fe20000400000 */
[C---:B------:R-:W-:Y:S01]  /*7910*/  FMUL R11, R78.reuse, R16 ;  /* 0x000000104e0b7220 */ /* 0x040fe20000400000 */
[----:B------:R-:W-:Y:S01]  /*7920*/  F2FP.SATFINITE.E5M2.F32.PACK_AB_MERGE_C R143, R7, R3, RZ ;  /* 0x00000003078f723e */ /* 0x000fe200048060ff */
[C---:B------:R-:W-:Y:S01]  /*7930*/  FMUL R3, R78.reuse, R8 ;  /* 0x000000084e037220 */ /* 0x040fe20000400000 */
[C---:B------:R-:W-:Y:S01]  /*7940*/  FMUL R7, R78.reuse, R12 ;  /* 0x0000000c4e077220 */ /* 0x040fe20000400000 */
[C---:B------:R-:W-:Y:S01]  /*7950*/  FMUL R8, R78.reuse, R13 ;  /* 0x0000000d4e087220 */ /* 0x040fe20000400000 */
[C---:B------:R-:W-:Y:S01]  /*7960*/  FMUL R12, R78.reuse, R17 ;  /* 0x000000114e0c7220 */ /* 0x040fe20000400000 */
[C---:B------:R-:W-:Y:S01]  /*7970*/  FFMA R3, R81.reuse, R88, R3 ;  /* 0x0000005851037223 */ /* 0x040fe20000000003 */
[C---:B------:R-:W-:Y:S01]  /*7980*/  FFMA R4, R81.reuse, R83, R4 ;  /* 0x0000005351047223 */ /* 0x040fe20000000004 */
[C---:B------:R-:W-:Y:S01]  /*7990*/  FFMA R5, R81.reuse, R90, R5 ;  /* 0x0000005a51057223 */ /* 0x040fe20000000005 */
[C---:B------:R-:W-:Y:S01]  /*79a0*/  FFMA R6, R81.reuse, R85, R6 ;  /* 0x0000005551067223 */ /* 0x040fe20000000006 */
[C---:B------:R-:W-:Y:S01]  /*79b0*/  FFMA R7, R81.reuse, R92, R7 ;  /* 0x0000005c51077223 */ /* 0x040fe20000000007 */
[C---:B------:R-:W-:Y:S01]  /*79c0*/  FFMA R8, R81.reuse, R87, R8 ;  /* 0x0000005751087223 */ /* 0x040fe20000000008 */
[C---:B------:R-:W-:Y:S01]  /*79d0*/  FMUL R16, R78.reuse, R21 ;  /* 0x000000154e107220 */ /* 0x040fe20000400000 */
[----:B------:R-:W-:Y:S01]  /*79e0*/  FMUL R9, R78, R14 ;  /* 0x0000000e4e097220 */ /* 0x000fe20000400000 */
[----:B------:R-:W-:Y:S01]  /*79f0*/  F2FP.SATFINITE.E5M2.F32.PACK_AB_MERGE_C R5, R6, R5, RZ ;  /* 0x000000050605723e */ /* 0x000fe200048060ff */
[C---:B------:R-:W-:Y:S01]  /*7a00*/  FMUL R10, R78.reuse, R15 ;  /* 0x0000000f4e0a7220 */ /* 0x040fe20000400000 */
[C---:B------:R-:W-:Y:S01]  /*7a10*/  FMUL R15, R78.reuse, R20 ;  /* 0x000000144e0f7220 */ /* 0x040fe20000400000 */
[C---:B------:R-:W-:Y:S01]  /*7a20*/  FFMA R9, R81.reuse, R94, R9 ;  /* 0x0000005e51097223 */ /* 0x040fe20000000009 */
[C---:B------:R-:W-:Y:S01]  /*7a30*/  FMUL R20, R78.reuse, R25 ;  /* 0x000000194e147220 */ /* 0x040fe20000400000 */
[C---:B------:R-:W-:Y:S01]  /*7a40*/  FFMA R10, R81.reuse, R89, R10 ;  /* 0x00000059510a7223 */ /* 0x040fe2000000000a */
[C---:B------:R-:W-:Y:S01]  /*7a50*/  FFMA R11, R81.reuse, R96, R11 ;  /* 0x00000060510b7223 */ /* 0x040fe2000000000b */
[C---:B------:R-:W-:Y:S01]  /*7a60*/  FFMA R12, R81.reuse, R91, R12 ;  /* 0x0000005b510c7223 */ /* 0x040fe2000000000c */
[C---:B------:R-:W-:Y:S01]  /*7a70*/  FMUL R13, R78.reuse, R18 ;  /* 0x000000124e0d7220 */ /* 0x040fe20000400000 */
[----:B------:R-:W-:Y:S01]  /*7a80*/  FMUL R14, R78, R19 ;  /* 0x000000134e0e7220 */ /* 0x000fe20000400000 */
[----:B------:R-:W-:Y:S01]  /*7a90*/  F2FP.SATFINITE.E5M2.F32.PACK_AB_MERGE_C R9, R10, R9, RZ ;  /* 0x000000090a09723e */ /* 0x000fe200048060ff */
[C---:B------:R-:W-:Y:S01]  /*7aa0*/  FMUL R19, R78.reuse, R24 ;  /* 0x000000184e137220 */ /* 0x040fe20000400000 */
        /* <DEDUP_REMOVED lines=17> */
[----:B------:R-:W-:Y:S01]  /*7bc0*/  FMUL R27, R78, R32 ;  /* 0x000000204e1b7220 */ /* 0x000fe20000400000 */
[C---:B------:R-:W-:Y:S01]  /*7bd0*/  FFMA R21, R81.reuse, R106, R21 ;  /* 0x0000006a51157223 */ /* 0x040fe20000000015 */
[C---:B------:R-:W-:Y:S01]  /*7be0*/  FFMA R22, R81.reuse, R101, R22 ;  /* 0x0000006551167223 */ /* 0x040fe20000000016 */
[----:B------:R-:W-:Y:S01]  /*7bf0*/  F2FP.SATFINITE.E5M2.F32.PACK_AB_MERGE_C R16, R16, R15, R17 ;  /* 0x0000000f1010723e */ /* 0x000fe20004806011 */
[C---:B------:R-:W-:Y:S01]  /*7c00*/  FFMA R23, R81.reuse, R108, R23 ;  /* 0x0000006c51177223 */ /* 0x040fe20000000017 */
[C---:B------:R-:W-:Y:S01]  /*7c10*/  FFMA R24, R81.reuse, R103, R24 ;  /* 0x0000006751187223 */ /* 0x040fe20000000018 */
[----:B------:R-:W-:Y:S01]  /*7c20*/  FMUL R32, R78, R37 ;  /* 0x000000254e207220 */ /* 0x000fe20000400000 */
[----:B------:R-:W-:Y:S01]  /*7c30*/  F2FP.SATFINITE.E5M2.F32.PACK_AB_MERGE_C R21, R22, R21, RZ ;  /* 0x000000151615723e */ /* 0x000fe200048060ff */
[C---:B------:R-:W-:Y:S01]  /*7c40*/  FMUL R25, R78.reuse, R30 ;  /* 0x0000001e4e197220 */ /* 0x040fe20000400000 */
[C---:B------:R-:W-:Y:S01]  /*7c50*/  FMUL R26, R78.reuse, R31 ;  /* 0x0000001f4e1a7220 */ /* 0x040fe20000400000 */
[----:B------:R-:W-:Y:S01]  /*7c60*/  FMUL R31, R78, R36 ;  /* 0x000000244e1f7220 */ /* 0x000fe20000400000 */
[----:B------:R-:W-:Y:S01]  /*7c70*/  F2FP.SATFINITE.E5M2.F32.PACK_AB_MERGE_C R17, R20, R19, R21 ;  /* 0x000000131411723e */ /* 0x000fe20004806015 */
        /* <DEDUP_REMOVED lines=8> */
[----:B------:R-:W-:Y:S01]  /*7d00*/  FMUL R35, R78, R40 ;  /* 0x000000284e237220 */ /* 0x000fe20000400000 */
[C---:B------:R-:W-:Y:S01]  /*7d10*/  FFMA R29, R81.reuse, R114, R29 ;  /* 0x00000072511d7223 */ /* 0x040fe2000000001d */
[----:B------:R-:W-:Y:S01]  /*7d20*/  F2FP.SATFINITE.E5M2.F32.PACK_AB_MERGE_C R18, R24, R23, R18 ;  /* 0x000000171812723e */ /* 0x000fe20004806012 */
        /* <DEDUP_REMOVED lines=22> */
[C---:B------:R-:W-:Y:S01]  /*7e90*/  FMUL R41, R78.reuse, R46 ;  /* 0x0000002e4e297220 */ /* 0x040fe20000400000 */
[C---:B------:R-:W-:Y:S01]  /*7ea0*/  FMUL R42, R78.reuse, R47 ;  /* 0x0000002f4e2a7220 */ /* 0x040fe20000400000 */
[C---:B------:R-:W-:Y:S01]  /*7eb0*/  FFMA R40, R81.reuse, R119, R40 ;  /* 0x0000007751287223 */ /* 0x040fe20000000028 */
[--C-:B------:R-:W-:Y:S02]  /*7ec0*/  HADD2.F32 R130, -RZ, R125.reuse.H0_H0 ;  /* 0x2000007dff827230 */ /* 0x100fe40000004100 */
[C---:B------:R-:W-:Y:S01]  /*7ed0*/  FFMA R41, R81.reuse, R126, R41 ;  /* 0x0000007e51297223 */ /* 0x040fe20000000029 */
[----:B------:R-:W-:Y:S02]  /*7ee0*/  HADD2.F32 R125, -RZ, R125.H1_H1 ;  /* 0x3000007dff7d7230 */ /* 0x000fe40000004100 */
[C---:B------:R-:W-:Y:S01]  /*7ef0*/  FMUL R45, R78.reuse, R50 ;  /* 0x000000324e2d7220 */ /* 0x040fe20000400000 */
[C---:B------:R-:W-:Y:S01]  /*7f00*/  FFMA R42, R81.reuse, R121, R42 ;  /* 0x00000079512a7223 */ /* 0x040fe2000000002a */
[C---:B------:R-:W-:Y:S01]  /*7f10*/  FMUL R46, R78.reuse, R51 ;  /* 0x000000334e2e7220 */ /* 0x040fe20000400000 */
[C---:B------:R-:W-:Y:S01]  /*7f20*/  FFMA R43, R81.reuse, R128, R43 ;  /* 0x00000080512b7223 */ /* 0x040fe2000000002b */
[C---:B------:R-:W-:Y:S01]  /*7f30*/  FMUL R47, R78.reuse, R52 ;  /* 0x000000344e2f7220 */ /* 0x040fe20000400000 */
        /* <DEDUP_REMOVED lines=10> */
[C---:B------:R-:W-:Y:S01]  /*7fe0*/  FFMA R45, R81.reuse, R130, R45 ;  /* 0x00000082512d7223 */ /* 0x040fe2000000002d */
[C---:B------:R-:W-:Y:S01]  /*7ff0*/  FMUL R59, R78.reuse, R64 ;  /* 0x000000404e3b7220 */ /* 0x040fe20000400000 */
[C---:B------:R-:W-:Y:S01]  /*8000*/  FMUL R60, R78.reuse, R65 ;  /* 0x000000414e3c7220 */ /* 0x040fe20000400000 */
[C---:B------:R-:W-:Y:S01]  /*8010*/  FMUL R61, R78.reuse, R66 ;  /* 0x000000424e3d7220 */ /* 0x040fe20000400000 */
[----:B------:R-:W-:Y:S01]  /*8020*/  FMUL R62, R78, R67 ;  /* 0x000000434e3e7220 */ /* 0x000fe20000400000 */
[C---:B------:R-:W-:Y:S01]  /*8030*/  FFMA R46, R81.reuse, R125, R46 ;  /* 0x0000007d512e7223 */ /* 0x040fe2000000002e */
[----:B------:R-:W-:Y:S01]  /*8040*/  F2FP.SATFINITE.E5M2.F32.PACK_AB_MERGE_C R64, R2, R0, R143 ;  /* 0x000000000240723e */ /* 0x000fe2000480608f */
[C---:B------:R-:W-:Y:S01]  /*8050*/  FFMA R47, R81.reuse, R132, R47 ;  /* 0x00000084512f7223 */ /* 0x040fe2000000002f */
[----:B------:R-:W-:Y:S01]  /*8060*/  F2FP.SATFINITE.E5M2.F32.PACK_AB_MERGE_C R65, R4, R3, R5 ;  /* 0x000000030441723e */ /* 0x000fe20004806005 */
[C---:B------:R-:W-:Y:S01]  /*8070*/  FFMA R48, R81.reuse, R127, R48 ;  /* 0x0000007f51307223 */ /* 0x040fe20000000030 */
[----:B------:R-:W-:Y:S01]  /*8080*/  F2FP.SATFINITE.E5M2.F32.PACK_AB_MERGE_C R66, R8, R7, R9 ;  /* 0x000000070842723e */ /* 0x000fe20004806009 */
[C---:B------:R-:W-:Y:S01]  /*8090*/  FFMA R49, R81.reuse, R134, R49 ;  /* 0x0000008651317223 */ /* 0x040fe20000000031 */
[----:B------:R-:W-:Y:S01]  /*80a0*/  F2FP.SATFINITE.E5M2.F32.PACK_AB_MERGE_C R67, R12, R11, R13 ;  /* 0x0000000b0c43723e */ /* 0x000fe2000480600d */
[----:B------:R-:W-:Y:S01]  /*80b0*/  FMUL R53, R78, R58 ;  /* 0x0000003a4e357220 */ /* 0x000fe20000400000 */
[C---:B------:R-:W-:Y:S01]  /*80c0*/  FFMA R50, R81.reuse, R129, R50 ;  /* 0x0000008151327223 */ /* 0x040fe20000000032 */
[C---:B------:R-:W-:Y:S01]  /*80d0*/  FFMA R51, R81.reuse, R136, R51 ;  /* 0x0000008851337223 */ /* 0x040fe20000000033 */
[C---:B------:R-:W-:Y:S01]  /*80e0*/  FFMA R52, R81.reuse, R131, R52 ;  /* 0x0000008351347223 */ /* 0x040fe20000000034 */
[----:B------:R1:W-:Y:S01]  /*80f0*/  STS.128 [R172+UR49+0xa200], R64 ;  /* 0x00a20040ac007988 */ /* 0x0003e20008000c31 */
[C---:B------:R-:W-:Y:S01]  /*8100*/  FFMA R53, R81.reuse, R138, R53 ;  /* 0x0000008a51357223 */ /* 0x040fe20000000035 */
[----:B------:R-:W-:Y:S01]  /*8110*/  F2FP.SATFINITE.E5M2.F32.PACK_AB_MERGE_C R37, R38, R37, RZ ;  /* 0x000000252625723e */ /* 0x000fe200048060ff */
[C---:B------:R-:W-:Y:S01]  /*8120*/  FFMA R54, R81.reuse, R133, R54 ;  /* 0x0000008551367223 */ /* 0x040fe20000000036 */
[----:B------:R-:W-:Y:S01]  /*8130*/  FMUL R58, R78, R63 ;  /* 0x0000003f4e3a7220 */ /* 0x000fe20000400000 */
[C---:B------:R-:W-:Y:S01]  /*8140*/  FFMA R55, R81.reuse, R140, R55 ;  /* 0x0000008c51377223 */ /* 0x040fe20000000037 */
[C---:B------:R-:W-:Y:S01]  /*8150*/  FFMA R56, R81.reuse, R135, R56 ;  /* 0x0000008751387223 */ /* 0x040fe20000000038 */
[C---:B------:R-:W-:Y:S01]  /*8160*/  FFMA R57, R81.reuse, R142, R57 ;  /* 0x0000008e51397223 */ /* 0x040fe20000000039 */
[----:B------:R1:W-:Y:S01]  /*8170*/  STS.128 [R192+0xa010], R16 ;  /* 0x00a01010c0007388 */ /* 0x0003e20000000c00 */
[----:B------:R-:W-:Y:S01]  /*8180*/  F2FP.SATFINITE.E5M2.F32.PACK_AB_MERGE_C R33, R36, R35, R37 ;  /* 0x000000232421723e */ /* 0x000fe20004806025 */
[C---:B------:R-:W-:Y:S01]  /*8190*/  FFMA R58, R81.reuse, R137, R58 ;  /* 0x00000089513a7223 */ /* 0x040fe2000000003a */
[----:B------:R-:W-:Y:S01]  /*81a0*/  F2FP.SATFINITE.E5M2.F32.PACK_AB_MERGE_C R34, R42, R41, RZ ;  /* 0x000000292a22723e */ /* 0x000fe200048060ff */
[C---:B------:R-:W-:Y:S01]  /*81b0*/  FFMA R59, R81.reuse, R82, R59 ;  /* 0x00000052513b7223 */ /* 0x040fe2000000003b */
[----:B------:R-:W-:Y:S01]  /*81c0*/  F2FP.SATFINITE.E5M2.F32.PACK_AB_MERGE_C R35, R46, R45, RZ ;  /* 0x0000002d2e23723e */ /* 0x000fe200048060ff */
        /* <DEDUP_REMOVED lines=25> */
[----:B------:R-:W-:Y:S02]  /*8360*/  UIADD3 UR8, UP0, UPT, UR52, 0x680, URZ ;  /* 0x0000068034087890 */ /* 0x000fe4000ff1e0ff */
[----:B------:R-:W-:Y:S02]  /*8370*/  UIADD3 UR5, UPT, UPT, UR41, 0x40, URZ ;  /* 0x0000004029057890 */ /* 0x000fe4000fffe0ff */
[----:B------:R-:W-:Y:S02]  /*8380*/  UIADD3 UR4, UPT, UPT, UR49, 0xa200, URZ ;  /* 0x0000a20031047890 */ /* 0x000fe4000fffe0ff */
[----:B------:R-:W-:Y:S01]  /*8390*/  UIADD3.X UR9, UPT, UPT, URZ, UR53, URZ, UP0, !UPT ;  /* 0x00000035ff097290 */ /* 0x000fe200087fe4ff */
[----:B------:R-:W-:Y:S01]  /*83a0*/  UMOV UR6, UR42 ;  /* 0x0000002a00067c82 */ /* 0x000fe20008000000 */
[----:B------:R-:W-:Y:S07]  /*83b0*/  UMOV UR7, UR36 ;  /* 0x0000002400077c82 */ /* 0x000fee0008000000 */
[----:B------:R2:W-:Y:S01]  /*83c0*/  UTMASTG.3D [UR4], [UR8] ;  /* 0x00000004080073b5 */ /* 0x0005e20008010000 */
[----:B------:R0:W-:Y:S01]  /*83d0*/  UTMACMDFLUSH ;  /* 0x00000000000079b7 */ /* 0x0001e20000000000 */
[----:B--2---:R-:W-:Y:S04]  /*83e0*/  DEPBAR.LE SB0, 0x1 ;  /* 0x000080400000791a */ /* 0x004fe80000000000 */
.L_x_110:
[----:B------:R-:W-:Y:S05]  /*83f0*/  BSYNC.RECONVERGENT B0 ;  /* 0x0000000000007941 */ /* 0x000fea0003800200 */
.L_x_109:
        /* <DEDUP_REMOVED lines=16> */
.L_x_114:
[----:B------:R-:W-:Y:S05]  /*8500*/  BSYNC B0 ;  /* 0x0000000000007941 */ /* 0x000fea0003800000 */
.L_x_113:
        /* <DEDUP_REMOVED lines=20> */
.L_x_112:
[----:B------:R-:W-:Y:S05]  /*8650*/  BSYNC B1 ;  /* 0x0000000000017941 */ /* 0x000fea0003800000 */
.L_x_111:
[----:B--2---:R-:W-:Y:S01]  /*8660*/  VIADD R0, R80, 0x80 ;  /* 0x0000008050007836 */ /* 0x004fe20000000000 */
        /* <DEDUP_REMOVED lines=10> */
[----:B------:R-:W5:Y:S01]  /*8710*/  LDCU.64 UR6, c[0x4][0x80] ;  /* 0x01001000ff0677ac */ /* 0x000f620008000a00 */
[----:B------:R-:W1:Y:S01]  /*8720*/  LDC.64 R2, c[0x4][R3] ;  /* 0x0100000003027b82 */ /* 0x000e620000000a00 */
[----:B------:R-:W3:Y:S01]  /*8730*/  LDCU.64 UR4, c[0x4][0x18] ;  /* 0x01000300ff0477ac */ /* 0x000ee20008000a00 */
[----:B--2---:R-:W-:Y:S01]  /*8740*/  MOV R5, UR9 ;  /* 0x0000000900057c02 */ /* 0x004fe20008000f00 */
[----:B------:R-:W-:Y:S01]  /*8750*/  IMAD.U32 R4, RZ, RZ, UR8 ;  /* 0x00000008ff047e24 */ /* 0x000fe2000f8e00ff */
[----:B-----5:R-:W-:Y:S01]  /*8760*/  MOV R7, UR7 ;  /* 0x0000000700077c02 */ /* 0x020fe20008000f00 */
[----:B------:R-:W-:Y:S01]  /*8770*/  IMAD.U32 R6, RZ, RZ, UR6 ;  /* 0x00000006ff067e24 */ /* 0x000fe2000f8e00ff */
[----:B---3--:R-:W-:Y:S01]  /*8780*/  MOV R11, UR5 ;  /* 0x00000005000b7c02 */ /* 0x008fe20008000f00 */
[----:B------:R-:W-:Y:S02]  /*8790*/  IMAD.U32 R10, RZ, RZ, UR4 ;  /* 0x00000004ff0a7e24 */ /* 0x000fe4000f8e00ff */
[----:B------:R-:W-:Y:S07]  /*87a0*/  LEPC R20, `(.L_x_117) ;  /* 0x000000001014794e */ /* 0x000fee0000000000 */
[----:B-1--4-:R-:W-:Y:S05]  /*87b0*/  CALL.ABS.NOINC R2 ;  /* 0x0000000002007343 */ /* 0x012fea0003c00000 */
.L_x_117:
[----:B------:R-:W-:Y:S05]  /*87c0*/  BSYNC.RECONVERGENT B6 ;  /* 0x0000000000067941 */ /* 0x000fea0003800200 */
.L_x_116:
[----:B---3--:R-:W-:Y:S01]  /*87d0*/  F2FP.F16.E5M2.UNPACK_B R4, R149 ;  /* 0x00000095ff04723e */ /* 0x008fe200020004ff */
        /* <DEDUP_REMOVED lines=13> */
[----:B----4-:R-:W-:Y:S01]  /*88b0*/  F2FP.F16.E5M2.UNPACK_B R125, R159.H1 ;  /* 0x0000009fff7d723e */ /* 0x010fe200030004ff */
        /* <DEDUP_REMOVED lines=262> */
[----:B------:R-:W-:Y:S02]  /*9920*/  UIADD3 UR8, UP0, UPT, UR52, 0x680, URZ ;  /* 0x0000068034087890 */ /* 0x000fe4000ff1e0ff */
[----:B------:R-:W-:Y:S02]  /*9930*/  UIADD3 UR5, UPT, UPT, UR41, 0x80, URZ ;  /* 0x0000008029057890 */ /* 0x000fe4000fffe0ff */
[----:B------:R-:W-:Y:S01]  /*9940*/  MOV R188, UR10 ;  /* 0x0000000a00bc7c02 */ /* 0x000fe20008000f00 */
[----:B------:R-:W-:Y:S01]  /*9950*/  UIADD3.X UR9, UPT, UPT, URZ, UR53, URZ, UP0, !UPT ;  /* 0x00000035ff097290 */ /* 0x000fe200087fe4ff */
[----:B------:R-:W-:Y:S02]  /*9960*/  UMOV UR6, UR42 ;  /* 0x0000002a00067c82 */ /* 0x000fe40008000000 */
[----:B------:R-:W-:Y:S01]  /*9970*/  R2UR UR4, R188 ;  /* 0x00000000bc0472ca */ /* 0x000fe200000e0000 */
[----:B------:R-:W-:Y:S11]  /*9980*/  UMOV UR7, UR36 ;  /* 0x0000002400077c82 */ /* 0x000ff60008000000 */
[----:B------:R-:W-:Y:S01]  /*9990*/  @!UPT UIADD3 URZ, UPT, UPT, URZ, URZ, URZ ;  /* 0x000000fffffff290 */ /* 0x000fe2000fffe0ff */
[----:B------:R2:W-:Y:S01]  /*99a0*/  UTMASTG.3D [UR4], [UR8] ;  /* 0x00000004080073b5 */ /* 0x0005e20008010000 */
[----:B------:R0:W-:Y:S01]  /*99b0*/  UTMACMDFLUSH ;  /* 0x00000000000079b7 */ /* 0x0001e20000000000 */
[----:B--2---:R-:W-:Y:S04]  /*99c0*/  DEPBAR.LE SB0, 0x1 ;  /* 0x000080400000791a */ /* 0x004fe80000000000 */
.L_x_119:
[----:B------:R-:W-:Y:S05]  /*99d0*/  BSYNC.RECONVERGENT B0 ;  /* 0x0000000000007941 */ /* 0x000fea0003800200 */
.L_x_118:
        /* <DEDUP_REMOVED lines=16> */
.L_x_123:
[----:B------:R-:W-:Y:S05]  /*9ae0*/  BSYNC B0 ;  /* 0x0000000000007941 */ /* 0x000fea0003800000 */
.L_x_122:
        /* <DEDUP_REMOVED lines=20> */
.L_x_121:
[----:B------:R-:W-:Y:S05]  /*9c30*/  BSYNC B1 ;  /* 0x0000000000017941 */ /* 0x000fea0003800000 */
.L_x_120:
[----:B--2---:R-:W-:Y:S05]  /*9c40*/  VIADD R0, R80, 0xc0 ;  /* 0x000000c050007836 */ /* 0x004fea0000000000 */
        /* <DEDUP_REMOVED lines=20> */
.L_x_125:
[----:B------:R-:W-:Y:S01]  /*9d90*/  ISETP.NE.AND P0, PT, R189, RZ, PT ;  /* 0x000000ffbd00720c */ /* 0x000fe20003f05270 */
[----:B------:R-:W-:Y:S05]  /*9da0*/  WARPSYNC.ALL ;  /* 0x0000000000007948 */ /* 0x000fea0003800000 */
[----:B------:R-:W-:Y:S01]  /*9db0*/  R2UR UR4, R80 ;  /* 0x00000000500472ca */ /* 0x000fe200000e0000 */
[----:B------:R-:W-:Y:S01]  /*9dc0*/  BSSY.RECONVERGENT B0, `(.L_x_126) ;  /* 0x000011d000007945 */ /* 0x000fe20003800200 */
[----:B---3--:R-:W-:Y:S02]  /*9dd0*/  F2FP.F16.E5M2.UNPACK_B R11, R149 ;  /* 0x00000095ff0b723e */ /* 0x008fe400020004ff */
[----:B------:R-:W-:Y:S02]  /*9de0*/  F2FP.F16.E5M2.UNPACK_B R10, R150 ;  /* 0x00000096ff0a723e */ /* 0x000fe400020004ff */
[----:B------:R-:W-:Y:S01]  /*9df0*/  F2FP.F16.E5M2.UNPACK_B R9, R151 ;  /* 0x00000097ff09723e */ /* 0x000fe200020004ff */
[--C-:B------:R-:W-:Y:S01]  /*9e00*/  HADD2.F32 R83, -RZ, R11.reuse.H0_H0 ;  /* 0x2000000bff537230 */ /* 0x100fe20000004100 */
[----:B----4-:R-:W-:Y:S01]  /*9e10*/  F2FP.F16.E5M2.UNPACK_B R8, R152 ;  /* 0x00000098ff08723e */ /* 0x010fe200020004ff */
[----:B------:R-:W-:Y:S01]  /*9e20*/  HADD2.F32 R84, -RZ, R11.H1_H1 ;  /* 0x3000000bff547230 */ /* 0x000fe20000004100 */
[----:B------:R-:W-:Y:S01]  /*9e30*/  F2FP.F16.E5M2.UNPACK_B R7, R153 ;  /* 0x00000099ff07723e */ /* 0x000fe200020004ff */
[--C-:B------:R-:W-:Y:S01]  /*9e40*/  HADD2.F32 R87, -RZ, R10.reuse.H0_H0 ;  /* 0x2000000aff577230 */ /* 0x100fe20000004100 */
[----:B------:R-:W-:Y:S01]  /*9e50*/  F2FP.F16.E5M2.UNPACK_B R6, R154 ;  /* 0x0000009aff06723e */ /* 0x000fe200020004ff */
[----:B------:R-:W-:Y:S01]  /*9e60*/  HADD2.F32 R88, -RZ, R10.H1_H1 ;  /* 0x3000000aff587230 */ /* 0x000fe20000004100 */
[----:B------:R-:W-:Y:S01]  /*9e70*/  F2FP.F16.E5M2.UNPACK_B R5, R155 ;  /* 0x0000009bff05723e */ /* 0x000fe200020004ff */
[--C-:B------:R-:W-:Y:S01]  /*9e80*/  HADD2.F32 R91, -RZ, R9.reuse.H0_H0 ;  /* 0x20000009ff5b7230 */ /* 0x100fe20000004100 */
[----:B-1----:R-:W-:Y:S01]  /*9e90*/  F2FP.F16.E5M2.UNPACK_B R4, R156 ;  /* 0x0000009cff04723e */ /* 0x002fe200020004ff */
[----:B------:R-:W-:Y:S01]  /*9ea0*/  HADD2.F32 R92, -RZ, R9.H1_H1 ;  /* 0x30000009ff5c7230 */ /* 0x000fe20000004100 */
[-C--:B------:R-:W-:Y:S01]  /*9eb0*/  F2FP.F16.E5M2.UNPACK_B R2, R148.reuse ;  /* 0x00000094ff02723e */ /* 0x080fe200020004ff */
[--C-:B------:R-:W-:Y:S01]  /*9ec0*/  HADD2.F32 R95, -RZ, R8.reuse.H0_H0 ;  /* 0x20000008ff5f7230 */ /* 0x100fe20000004100 */
[----:B------:R-:W-:Y:S01]  /*9ed0*/  F2FP.F16.E5M2.UNPACK_B R148, R148.H1 ;  /* 0x00000094ff94723e */ /* 0x000fe200030004ff */
[----:B------:R-:W-:Y:S01]  /*9ee0*/  HADD2.F32 R97, -RZ, R8.H1_H1 ;  /* 0x30000008ff617230 */ /* 0x000fe20000004100 */
[----:B------:R-:W-:Y:S01]  /*9ef0*/  F2FP.F16.E5M2.UNPACK_B R149, R149.H1 ;  /* 0x00000095ff95723e */ /* 0x000fe200030004ff */
[--C-:B------:R-:W-:Y:S01]  /*9f00*/  HADD2.F32 R98, -RZ, R7.reuse.H0_H0 ;  /* 0x20000007ff627230 */ /* 0x100fe20000004100 */
[----:B------:R-:W-:Y:S01]  /*9f10*/  F2FP.F16.E5M2.UNPACK_B R150, R150.H1 ;  /* 0x00000096ff96723e */ /* 0x000fe200030004ff */
[----:B------:R-:W-:Y:S01]  /*9f20*/  HADD2.F32 R101, -RZ, R7.H1_H1 ;  /* 0x30000007ff657230 */ /* 0x000fe20000004100 */
[----:B------:R-:W-:Y:S01]  /*9f30*/  F2FP.F16.E5M2.UNPACK_B R151, R151.H1 ;  /* 0x00000097ff97723e */ /* 0x000fe200030004ff */
[--C-:B------:R-:W-:Y:S01]  /*9f40*/  HADD2.F32 R102, -RZ, R6.reuse.H0_H0 ;  /* 0x20000006ff667230 */ /* 0x100fe20000004100 */
[----:B------:R-:W-:Y:S01]  /*9f50*/  F2FP.F16.E5M2.UNPACK_B R138, R163 ;  /* 0x000000a3ff8a723e */ /* 0x000fe200020004ff */
[----:B------:R-:W-:Y:S01]  /*9f60*/  HADD2.F32 R105, -RZ, R6.H1_H1 ;  /* 0x30000006ff697230 */ /* 0x000fe20000004100 */
[----:B------:R-:W-:Y:S01]  /*9f70*/  R2UR UR5, R193 ;  /* 0x00000000c10572ca */ /* 0x000fe200000e0000 */
[--C-:B------:R-:W-:Y:S01]  /*9f80*/  HADD2.F32 R106, -RZ, R5.reuse.H0_H0 ;  /* 0x20000005ff6a7230 */ /* 0x100fe20000004100 */
[----:B------:R-:W-:Y:S01]  /*9f90*/  F2FP.F16.E5M2.UNPACK_B R116, R157 ;  /* 0x0000009dff74723e */ /* 0x000fe200020004ff */
[----:B------:R-:W-:Y:S01]  /*9fa0*/  HADD2.F32 R109, -RZ, R5.H1_H1 ;  /* 0x30000005ff6d7230 */ /* 0x000fe20000004100 */
[----:B------:R-:W-:Y:S01]  /*9fb0*/  F2FP.F16.E5M2.UNPACK_B R120, R158 ;  /* 0x0000009eff78723e */ /* 0x000fe200020004ff */
[--C-:B------:R-:W-:Y:S01]  /*9fc0*/  HADD2.F32 R110, -RZ, R4.reuse.H0_H0 ;  /* 0x20000004ff6e7230 */ /* 0x100fe20000004100 */
[----:B------:R-:W-:Y:S01]  /*9fd0*/  F2FP.F16.E5M2.UNPACK_B R124, R159 ;  /* 0x0000009fff7c723e */ /* 0x000fe200020004ff */
[----:B------:R-:W-:Y:S01]  /*9fe0*/  HADD2.F32 R113, -RZ, R4.H1_H1 ;  /* 0x30000004ff717230 */ /* 0x000fe20000004100 */
[----:B------:R-:W-:Y:S01]  /*9ff0*/  F2FP.F16.E5M2.UNPACK_B R128, R160 ;  /* 0x000000a0ff80723e */ /* 0x000fe200020004ff */
[----:B------:R-:W1:Y:S01]  /*a000*/  LDTM.x64 R4, tmem[UR4+0xc0] ;  /* 0x0000c004000479ee */ /* 0x000e620008340000 */
[--C-:B------:R-:W-:Y:S01]  /*a010*/  HADD2.F32 R0, -RZ, R2.reuse.H0_H0 ;  /* 0x20000002ff007230 */ /* 0x100fe20000004100 */
[----:B------:R-:W-:Y:S01]  /*a020*/  NOP ;  /* 0x0000000000007918 */ /* 0x000fe20000000000 */
[----:B------:R-:W-:Y:S01]  /*a030*/  HADD2.F32 R2, -RZ, R2.H1_H1 ;  /* 0x30000002ff027230 */ /* 0x000fe20000004100 */
[----:B------:R-:W-:Y:S01]  /*a040*/  UIADD3 UR5, UPT, UPT, UR5, 0xf0, URZ ;  /* 0x000000f005057890 */ /* 0x000fe2000fffe0ff */
[--C-:B------:R-:W-:Y:S01]  /*a050*/  HADD2.F32 R86, -RZ, R149.reuse.H1_H1 ;  /* 0x30000095ff567230 */ /* 0x100fe20000004100 */
[----:B------:R-:W-:Y:S01]  /*a060*/  F2FP.F16.E5M2.UNPACK_B R132, R161 ;  /* 0x000000a1ff84723e */ /* 0x000fe200020004ff */
[--C-:B------:R-:W-:Y:S01]  /*a070*/  HADD2.F32 R114, -RZ, R116.reuse.H0_H0 ;  /* 0x20000074ff727230 */ /* 0x100fe20000004100 */
[----:B------:R-:W-:Y:S01]  /*a080*/  UPRMT UR5, UR37, 0x654, UR5 ;  /* 0x0000065425057896 */ /* 0x000fe20008000005 */
[----:B------:R-:W-:Y:S01]  /*a090*/  HADD2.F32 R117, -RZ, R116.H1_H1 ;  /* 0x30000074ff757230 */ /* 0x000fe20000004100 */
[----:B------:R-:W-:Y:S01]  /*a0a0*/  F2FP.F16.E5M2.UNPACK_B R136, R162 ;  /* 0x000000a2ff88723e */ /* 0x000fe200020004ff */
[--C-:B------:R-:W-:Y:S01]  /*a0b0*/  HADD2.F32 R118, -RZ, R120.reuse.H0_H0 ;  /* 0x20000078ff767230 */ /* 0x100fe20000004100 */
[----:B------:R-:W-:Y:S01]  /*a0c0*/  F2FP.F16.E5M2.UNPACK_B R152, R152.H1 ;  /* 0x00000098ff98723e */ /* 0x000fe200030004ff */
[----:B------:R-:W-:Y:S01]  /*a0d0*/  HADD2.F32 R121, -RZ, R120.H1_H1 ;  /* 0x30000078ff797230 */ /* 0x000fe20000004100 */
[----:B------:R-:W-:Y:S01]  /*a0e0*/  F2FP.F16.E5M2.UNPACK_B R153, R153.H1 ;  /* 0x00000099ff99723e */ /* 0x000fe200030004ff */
[--C-:B------:R-:W-:Y:S01]  /*a0f0*/  HADD2.F32 R122, -RZ, R124.reuse.H0_H0 ;  /* 0x2000007cff7a7230 */ /* 0x100fe20000004100 */
[----:B------:R-:W-:Y:S01]  /*a100*/  F2FP.F16.E5M2.UNPACK_B R154, R154.H1 ;  /* 0x0000009aff9a723e */ /* 0x000fe200030004ff */
[----:B-1----:R-:W-:Y:S01]  /*a110*/  SYNCS.ARRIVE.TRANS64.RED.A1T0 RZ, [UR5], RZ ;  /* 0x000000ffffff79a7 */ /* 0x002fe20008100405 */
[----:B------:R-:W-:Y:S01]  /*a120*/  HADD2.F32 R125, -RZ, R124.H1_H1 ;  /* 0x3000007cff7d7230 */ /* 0x000fe20000004100 */
[----:B------:R-:W-:Y:S01]  /*a130*/  F2FP.F16.E5M2.UNPACK_B R155, R155.H1 ;  /* 0x0000009bff9b723e */ /* 0x000fe200030004ff */
[--C-:B------:R-:W-:Y:S01]  /*a140*/  HADD2.F32 R126, -RZ, R128.reuse.H0_H0 ;  /* 0x20000080ff7e7230 */ /* 0x100fe20000004100 */
[----:B------:R-:W-:Y:S01]  /*a150*/  F2FP.F16.E5M2.UNPACK_B R156, R156.H1 ;  /* 0x0000009cff9c723e */ /* 0x000fe200030004ff */
[----:B------:R-:W-:Y:S01]  /*a160*/  HADD2.F32 R129, -RZ, R128.H1_H1 ;  /* 0x30000080ff817230 */ /* 0x000fe20000004100 */
[----:B------:R-:W-:Y:S01]  /*a170*/  F2FP.F16.E5M2.UNPACK_B R157, R157.H1 ;  /* 0x0000009dff9d723e */ /* 0x000fe200030004ff */
[C---:B------:R-:W-:Y:S01]  /*a180*/  FMUL R4, R78.reuse, R4 ;  /* 0x000000044e047220 */ /* 0x040fe20000400000 */
[C---:B------:R-:W-:Y:S01]  /*a190*/  FMUL R5, R78.reuse, R5 ;  /* 0x000000054e057220 */ /* 0x040fe20000400000 */
[----:B------:R-:W-:Y:S02]  /*a1a0*/  HADD2.F32 R3, -RZ, R148.H0_H0 ;  /* 0x20000094ff037230 */ /* 0x000fe40000004100 */
        /* <DEDUP_REMOVED lines=11> */
[----:B------:R-:W-:Y:S02]  /*a260*/  HADD2.F32 R130, -RZ, R132.H0_H0 ;  /* 0x20000084ff827230 */ /* 0x000fe40000004100 */
[C---:B------:R-:W-:Y:S01]  /*a270*/  FMUL R6, R78.reuse, R6 ;  /* 0x000000064e067220 */ /* 0x040fe20000400000 */
[----:B------:R-:W-:Y:S02]  /*a280*/  HADD2.F32 R82, -RZ, R148.H1_H1 ;  /* 0x30000094ff527230 */ /* 0x000fe40000004100 */
[C---:B------:R-:W-:Y:S01]  /*a290*/  FMUL R7, R78.reuse, R7 ;  /* 0x000000074e077220 */ /* 0x040fe20000400000 */
[----:B------:R-:W-:Y:S02]  /*a2a0*/  HADD2.F32 R85, -RZ, R149.H0_H0 ;  /* 0x20000095ff557230 */ /* 0x000fe40000004100 */
[C---:B------:R-:W-:Y:S01]  /*a2b0*/  FFMA R6, R81.reuse, R3, R6 ;  /* 0x0000000351067223 */ /* 0x040fe20000000006 */
[----:B------:R-:W-:Y:S02]  /*a2c0*/  HADD2.F32 R133, -RZ, R132.H1_H1 ;  /* 0x30000084ff857230 */ /* 0x000fe40000004100 */
[C---:B------:R-:W-:Y:S01]  /*a2d0*/  FFMA R7, R81.reuse, R82, R7 ;  /* 0x0000005251077223 */ /* 0x040fe20000000007 */
[C---:B------:R-:W-:Y:S01]  /*a2e0*/  FFMA R8, R81.reuse, R83, R8 ;  /* 0x0000005351087223 */ /* 0x040fe20000000008 */
[C---:B------:R-:W-:Y:S01]  /*a2f0*/  FFMA R9, R81.reuse, R84, R9 ;  /* 0x0000005451097223 */ /* 0x040fe20000000009 */
[--C-:B------:R-:W-:Y:S02]  /*a300*/  HADD2.F32 R82, -RZ, R138.reuse.H0_H0 ;  /* 0x2000008aff527230 */ /* 0x100fe40000004100 */
[C---:B------:R-:W-:Y:S01]  /*a310*/  FMUL R10, R78.reuse, R10 ;  /* 0x0000000a4e0a7220 */ /* 0x040fe20000400000 */
[----:B------:R-:W-:Y:S02]  /*a320*/  HADD2.F32 R83, -RZ, R138.H1_H1 ;  /* 0x3000008aff537230 */ /* 0x000fe40000004100 */
[C---:B------:R-:W-:Y:S01]  /*a330*/  FMUL R11, R78.reuse, R11 ;  /* 0x0000000b4e0b7220 */ /* 0x040fe20000400000 */
[----:B------:R-:W-:Y:S02]  /*a340*/  HADD2.F32 R89, -RZ, R150.H0_H0 ;  /* 0x20000096ff597230 */ /* 0x000fe40000004100 */
[C---:B------:R-:W-:Y:S01]  /*a350*/  FFMA R10, R81.reuse, R85, R10 ;  /* 0x00000055510a7223 */ /* 0x040fe2000000000a */
[--C-:B------:R-:W-:Y:S02]  /*a360*/  HADD2.F32 R134, -RZ, R136.reuse.H0_H0 ;  /* 0x20000088ff867230 */ /* 0x100fe40000004100 */
[C---:B------:R-:W-:Y:S01]  /*a370*/  FFMA R11, R81.reuse, R86, R11 ;  /* 0x00000056510b7223 */ /* 0x040fe2000000000b */
[C---:B------:R-:W-:Y:S01]  /*a380*/  FFMA R12, R81.reuse, R87, R12 ;  /* 0x00000057510c7223 */ /* 0x040fe2000000000c */
[----:B------:R-:W-:Y:S01]  /*a390*/  FFMA R13, R81, R88, R13 ;  /* 0x00000058510d7223 */ /* 0x000fe2000000000d */
[----:B------:R-:W-:Y:S01]  /*a3a0*/  F2FP.SATFINITE.E5M2.F32.PACK_AB_MERGE_C R86, R7, R6, RZ ;  /* 0x000000060756723e */ /* 0x000fe200048060ff */
[C---:B------:R-:W-:Y:S01]  /*a3b0*/  FMUL R7, R78.reuse, R24 ;  /* 0x000000184e077220 */ /* 0x040fe20000400000 */
[----:B------:R-:W-:Y:S01]  /*a3c0*/  F2FP.SATFINITE.E5M2.F32.PACK_AB_MERGE_C R138, R11, R10, RZ ;  /* 0x0000000a0b8a723e */ /* 0x000fe200048060ff */
[C---:B------:R-:W-:Y:S01]  /*a3d0*/  FMUL R10, R78.reuse, R25 ;  /* 0x000000194e0a7220 */ /* 0x040fe20000400000 */
[C---:B------:R-:W-:Y:S01]  /*a3e0*/  FMUL R25, R78.reuse, R32 ;  /* 0x000000204e197220 */ /* 0x040fe20000400000 */
[----:B------:R-:W-:Y:S02]  /*a3f0*/  HADD2.F32 R137, -RZ, R136.H1_H1 ;  /* 0x30000088ff897230 */ /* 0x000fe40000004100 */
[C---:B------:R-:W-:Y:S01]  /*a400*/  FMUL R14, R78.reuse, R14 ;  /* 0x0000000e4e0e7220 */ /* 0x040fe20000400000 */
[----:B------:R-:W-:Y:S02]  /*a410*/  HADD2.F32 R90, -RZ, R150.H1_H1 ;  /* 0x30000096ff5a7230 */ /* 0x000fe40000004100 */
[C---:B------:R-:W-:Y:S01]  /*a420*/  FMUL R15, R78.reuse, R15 ;  /* 0x0000000f4e0f7220 */ /* 0x040fe20000400000 */
[--C-:B------:R-:W-:Y:S02]  /*a430*/  HADD2.F32 R93, -RZ, R151.reuse.H0_H0 ;  /* 0x20000097ff5d7230 */ /* 0x100fe40000004100 */
[C---:B------:R-:W-:Y:S01]  /*a440*/  FFMA R14, R81.reuse, R89, R14 ;  /* 0x00000059510e7223 */ /* 0x040fe2000000000e */
[----:B------:R-:W-:Y:S02]  /*a450*/  HADD2.F32 R94, -RZ, R151.H1_H1 ;  /* 0x30000097ff5e7230 */ /* 0x000fe40000004100 */
[C---:B------:R-:W-:Y:S01]  /*a460*/  FFMA R15, R81.reuse, R90, R15 ;  /* 0x0000005a510f7223 */ /* 0x040fe2000000000f */
[C---:B------:R-:W-:Y:S01]  /*a470*/  FFMA R16, R81.reuse, R91, R16 ;  /* 0x0000005b51107223 */ /* 0x040fe20000000010 */
[----:B------:R-:W-:Y:S01]  /*a480*/  FFMA R17, R81, R92, R17 ;  /* 0x0000005c51117223 */ /* 0x000fe20000000011 */
[C---:B------:R-:W-:Y:S01]  /*a490*/  FMUL R18, R78.reuse, R18 ;  /* 0x000000124e127220 */ /* 0x040fe20000400000 */
[C---:B------:R-:W-:Y:S01]  /*a4a0*/  FMUL R19, R78.reuse, R19 ;  /* 0x000000134e137220 */ /* 0x040fe20000400000 */
[--C-:B------:R-:W-:Y:S01]  /*a4b0*/  HADD2.F32 R96, -RZ, R152.reuse.H0_H0 ;  /* 0x20000098ff607230 */ /* 0x100fe20000004100 */
[----:B------:R-:W-:Y:S01]  /*a4c0*/  F2FP.SATFINITE.E5M2.F32.PACK_AB_MERGE_C R14, R15, R14, RZ ;  /* 0x0000000e0f0e723e */ /* 0x000fe200048060ff */
[C---:B------:R-:W-:Y:S01]  /*a4d0*/  FFMA R18, R81.reuse, R93, R18 ;  /* 0x0000005d51127223 */ /* 0x040fe20000000012 */
[C---:B------:R-:W-:Y:S01]  /*a4e0*/  FFMA R19, R81.reuse, R94, R19 ;  /* 0x0000005e51137223 */ /* 0x040fe20000000013 */
[C---:B------:R-:W-:Y:S01]  /*a4f0*/  FFMA R0, R81.reuse, R95, R0 ;  /* 0x0000005f51007223 */ /* 0x040fe20000000000 */
[----:B------:R-:W-:Y:S01]  /*a500*/  FFMA R2, R81, R97, R2 ;  /* 0x0000006151027223 */ /* 0x000fe20000000002 */
[----:B------:R-:W-:Y:S02]  /*a510*/  HADD2.F32 R99, -RZ, R152.H1_H1 ;  /* 0x30000098ff637230 */ /* 0x000fe40000004100 */
[C---:B------:R-:W-:Y:S01]  /*a520*/  FMUL R3, R78.reuse, R22 ;  /* 0x000000164e037220 */ /* 0x040fe20000400000 */
[----:B------:R-:W-:Y:S01]  /*a530*/  F2FP.SATFINITE.E5M2.F32.PACK_AB_MERGE_C R18, R19, R18, RZ ;  /* 0x000000121312723e */ /* 0x000fe200048060ff */
[C---:B------:R-:W-:Y:S01]  /*a540*/  FMUL R22, R78.reuse, R29 ;  /* 0x0000001d4e167220 */ /* 0x040fe20000400000 */
[C---:B------:R-:W-:Y:S01]  /*a550*/  FMUL R29, R78.reuse, R36 ;  /* 0x000000244e1d7220 */ /* 0x040fe20000400000 */
[C---:B------:R-:W-:Y:S01]  /*a560*/  FFMA R3, R81.reuse, R96, R3 ;  /* 0x0000006051037223 */ /* 0x040fe20000000003 */
[C---:B------:R-:W-:Y:S01]  /*a570*/  FMUL R6, R78.reuse, R23 ;  /* 0x000000174e067220 */ /* 0x040fe20000400000 */
[--C-:B------:R-:W-:Y:S02]  /*a580*/  HADD2.F32 R100, -RZ, R153.reuse.H0_H0 ;  /* 0x20000099ff647230 */ /* 0x100fe40000004100 */
[C---:B------:R-:W-:Y:S01]  /*a590*/  FMUL R11, R78.reuse, R26 ;  /* 0x0000001a4e0b7220 */ /* 0x040fe20000400000 */
[----:B------:R-:W-:Y:S02]  /*a5a0*/  HADD2.F32 R103, -RZ, R153.H1_H1 ;  /* 0x30000099ff677230 */ /* 0x000fe40000004100 */
[C---:B------:R-:W-:Y:S01]  /*a5b0*/  FFMA R6, R81.reuse, R99, R6 ;  /* 0x0000006351067223 */ /* 0x040fe20000000006 */
[C---:B------:R-:W-:Y:S01]  /*a5c0*/  FFMA R7, R81.reuse, R98, R7 ;  /* 0x0000006251077223 */ /* 0x040fe20000000007 */
[C---:B------:R-:W-:Y:S01]  /*a5d0*/  FFMA R10, R81.reuse, R101, R10 ;  /* 0x00000065510a7223 */ /* 0x040fe2000000000a */
[C---:B------:R-:W-:Y:S01]  /*a5e0*/  FFMA R11, R81.reuse, R100, R11 ;  /* 0x00000064510b7223 */ /* 0x040fe2000000000b */
[----:B------:R-:W-:Y:S01]  /*a5f0*/  FMUL R26, R78, R33 ;  /* 0x000000214e1a7220 */ /* 0x000fe20000400000 */
[----:B------:R-:W-:Y:S01]  /*a600*/  F2FP.SATFINITE.E5M2.F32.PACK_AB_MERGE_C R3, R6, R3, RZ ;  /* 0x000000030603723e */ /* 0x000fe200048060ff */
[C---:B------:R-:W-:Y:S01]  /*a610*/  FMUL R33, R78.reuse, R40 ;  /* 0x000000284e217220 */ /* 0x040fe20000400000 */
        /* <DEDUP_REMOVED lines=8> */
[C---:B------:R-:W-:Y:S01]  /*a6a0*/  FMUL R30, R78.reuse, R37 ;  /* 0x000000254e1e7220 */ /* 0x040fe20000400000 */
[C---:B------:R-:W-:Y:S01]  /*a6b0*/  FMUL R37, R78.reuse, R44 ;  /* 0x0000002c4e257220 */ /* 0x040fe20000400000 */
[C---:B------:R-:W-:Y:S01]  /*a6c0*/  FMUL R24, R78.reuse, R31 ;  /* 0x0000001f4e187220 */ /* 0x040fe20000400000 */
[----:B------:R-:W-:Y:S01]  /*a6d0*/  F2FP.F16.E5M2.UNPACK_B R158, R158.H1 ;  /* 0x0000009eff9e723e */ /* 0x000fe200030004ff */
[--C-:B------:R-:W-:Y:S02]  /*a6e0*/  HADD2.F32 R108, -RZ, R155.reuse.H0_H0 ;  /* 0x2000009bff6c7230 */ /* 0x100fe40000004100 */
[----:B------:R-:W-:Y:S01]  /*a6f0*/  FMUL R27, R78, R34 ;  /* 0x000000224e1b7220 */ /* 0x000fe20000400000 */
[----:B------:R-:W-:Y:S02]  /*a700*/  HADD2.F32 R111, -RZ, R155.H1_H1 ;  /* 0x3000009bff6f7230 */ /* 0x000fe40000004100 */
[C---:B------:R-:W-:Y:S01]  /*a710*/  FFMA R24, R81.reuse, R107, R24 ;  /* 0x0000006b51187223 */ /* 0x040fe20000000018 */
[----:B------:R-:W-:Y:S01]  /*a720*/  F2FP.F16.E5M2.UNPACK_B R159, R159.H1 ;  /* 0x0000009fff9f723e */ /* 0x000fe200030004ff */
[C---:B------:R-:W-:Y:S01]  /*a730*/  FFMA R25, R81.reuse, R106, R25 ;  /* 0x0000006a51197223 */ /* 0x040fe20000000019 */
[C---:B------:R-:W-:Y:S01]  /*a740*/  FFMA R26, R81.reuse, R109, R26 ;  /* 0x0000006d511a7223 */ /* 0x040fe2000000001a */
[----:B------:R-:W-:Y:S01]  /*a750*/  F2FP.F16.E5M2.UNPACK_B R160, R160.H1 ;  /* 0x000000a0ffa0723e */ /* 0x000fe200030004ff */
[C---:B------:R-:W-:Y:S01]  /*a760*/  FFMA R27, R81.reuse, R108, R27 ;  /* 0x0000006c511b7223 */ /* 0x040fe2000000001b */
[----:B------:R-:W-:Y:S01]  /*a770*/  F2FP.SATFINITE.E5M2.F32.PACK_AB_MERGE_C R6, R24, R23, RZ ;  /* 0x000000171806723e */ /* 0x000fe200048060ff */
[C---:B------:R-:W-:Y:S01]  /*a780*/  FMUL R34, R78.reuse, R41 ;  /* 0x000000294e227220 */ /* 0x040fe20000400000 */
[C---:B------:R-:W-:Y:S01]  /*a790*/  FMUL R41, R78.reuse, R48 ;  /* 0x000000304e297220 */ /* 0x040fe20000400000 */
[----:B------:R-:W-:Y:S01]  /*a7a0*/  FMUL R28, R78, R35 ;  /* 0x000000234e1c7220 */ /* 0x000fe20000400000 */
[----:B------:R-:W-:Y:S01]  /*a7b0*/  F2FP.F16.E5M2.UNPACK_B R161, R161.H1 ;  /* 0x000000a1ffa1723e */ /* 0x000fe200030004ff */
[--C-:B------:R-:W-:Y:S01]  /*a7c0*/  HADD2.F32 R112, -RZ, R156.reuse.H0_H0 ;  /* 0x2000009cff707230 */ /* 0x100fe20000004100 */
[----:B------:R-:W-:Y:S01]  /*a7d0*/  F2FP.SATFINITE.E5M2.F32.PACK_AB_MERGE_C R6, R22, R21, R6 ;  /* 0x000000151606723e */ /* 0x000fe20004806006 */
[C---:B------:R-:W-:Y:S01]  /*a7e0*/  FFMA R28, R81.reuse, R111, R28 ;  /* 0x0000006f511c7223 */ /* 0x040fe2000000001c */
[C---:B------:R-:W-:Y:S01]  /*a7f0*/  FFMA R29, R81.reuse, R110, R29 ;  /* 0x0000006e511d7223 */ /* 0x040fe2000000001d */
[C---:B------:R-:W-:Y:S01]  /*a800*/  FFMA R30, R81.reuse, R113, R30 ;  /* 0x00000071511e7223 */ /* 0x040fe2000000001e */
[----:B------:R-:W-:Y:S02]  /*a810*/  HADD2.F32 R115, -RZ, R156.H1_H1 ;  /* 0x3000009cff737230 */ /* 0x000fe40000004100 */
[C---:B------:R-:W-:Y:S01]  /*a820*/  FMUL R31, R78.reuse, R38 ;  /* 0x000000264e1f7220 */ /* 0x040fe20000400000 */
[----:B------:R-:W-:Y:S01]  /*a830*/  F2FP.F16.E5M2.UNPACK_B R162, R162.H1 ;  /* 0x000000a2ffa2723e */ /* 0x000fe200030004ff */
[C---:B------:R-:W-:Y:S01]  /*a840*/  FMUL R38, R78.reuse, R45 ;  /* 0x0000002d4e267220 */ /* 0x040fe20000400000 */
[C---:B------:R-:W-:Y:S01]  /*a850*/  FMUL R45, R78.reuse, R52 ;  /* 0x000000344e2d7220 */ /* 0x040fe20000400000 */
[----:B------:R-:W-:Y:S01]  /*a860*/  F2FP.F16.E5M2.UNPACK_B R163, R163.H1 ;  /* 0x000000a3ffa3723e */ /* 0x000fe200030004ff */
[----:B------:R-:W-:Y:S01]  /*a870*/  FFMA R31, R81, R112, R31 ;  /* 0x00000070511f7223 */ /* 0x000fe2000000001f */
[----:B------:R-:W-:Y:S01]  /*a880*/  FMUL R52, R78, R59 ;  /* 0x0000003b4e347220 */ /* 0x000fe20000400000 */
[----:B------:R-:W-:Y:S01]  /*a890*/  IADD3 R76, PT, PT, R76, 0x1, RZ ;  /* 0x000000014c4c7810 */ /* 0x000fe20007ffe0ff */
[C---:B------:R-:W-:Y:S01]  /*a8a0*/  FMUL R59, R78.reuse, R66 ;  /* 0x000000424e3b7220 */ /* 0x040fe20000400000 */
[----:B------:R-:W-:Y:S01]  /*a8b0*/  F2FP.SATFINITE.E5M2.F32.PACK_AB_MERGE_C R66, R13, R12, R14 ;  /* 0x0000000c0d42723e */ /* 0x000fe2000480600e */
[C---:B------:R-:W-:Y:S01]  /*a8c0*/  FMUL R32, R78.reuse, R39 ;  /* 0x000000274e207220 */ /* 0x040fe20000400000 */
[--C-:B------:R-:W-:Y:S02]  /*a8d0*/  HADD2.F32 R116, -RZ, R157.reuse.H0_H0 ;  /* 0x2000009dff747230 */ /* 0x100fe40000004100 */
[C---:B------:R-:W-:Y:S01]  /*a8e0*/  FMUL R35, R78.reuse, R42 ;  /* 0x0000002a4e237220 */ /* 0x040fe20000400000 */
[----:B------:R-:W-:Y:S02]  /*a8f0*/  HADD2.F32 R119, -RZ, R157.H1_H1 ;  /* 0x3000009dff777230 */ /* 0x000fe40000004100 */
[C---:B------:R-:W-:Y:S01]  /*a900*/  FFMA R32, R81.reuse, R115, R32 ;  /* 0x0000007351207223 */ /* 0x040fe20000000020 */
[----:B------:R-:W-:Y:S01]  /*a910*/  FMUL R36, R78, R43 ;  /* 0x0000002b4e247220 */ /* 0x000fe20000400000 */
[C---:B------:R-:W-:Y:S01]  /*a920*/  FFMA R33, R81.reuse, R114, R33 ;  /* 0x0000007251217223 */ /* 0x040fe20000000021 */
[C---:B------:R-:W-:Y:S01]  /*a930*/  FFMA R34, R81.reuse, R117, R34 ;  /* 0x0000007551227223 */ /* 0x040fe20000000022 */
[--C-:B------:R-:W-:Y:S01]  /*a940*/  HADD2.F32 R120, -RZ, R158.reuse.H0_H0 ;  /* 0x2000009eff787230 */ /* 0x100fe20000004100 */
[----:B------:R-:W-:Y:S01]  /*a950*/  F2FP.SATFINITE.E5M2.F32.PACK_AB_MERGE_C R32, R32, R31, RZ ;  /* 0x0000001f2020723e */ /* 0x000fe200048060ff */
[C---:B------:R-:W-:Y:S01]  /*a960*/  FFMA R35, R81.reuse, R116, R35 ;  /* 0x0000007451237223 */ /* 0x040fe20000000023 */
[----:B------:R-:W-:Y:S02]  /*a970*/  HADD2.F32 R123, -RZ, R158.H1_H1 ;  /* 0x3000009eff7b7230 */ /* 0x000fe40000004100 */
[----:B------:R-:W-:Y:S01]  /*a980*/  FMUL R39, R78, R46 ;  /* 0x0000002e4e277220 */ /* 0x000fe20000400000 */
[----:B------:R-:W-:Y:S01]  /*a990*/  F2FP.SATFINITE.E5M2.F32.PACK_AB_MERGE_C R32, R30, R29, R32 ;  /* 0x0000001d1e20723e */ /* 0x000fe20004806020 */
[C---:B------:R-:W-:Y:S01]  /*a9a0*/  FFMA R36, R81.reuse, R119, R36 ;  /* 0x0000007751247223 */ /* 0x040fe20000000024 */
[C---:B------:R-:W-:Y:S01]  /*a9b0*/  FMUL R40, R78.reuse, R47 ;  /* 0x0000002f4e287220 */ /* 0x040fe20000400000 */
[C---:B------:R-:W-:Y:S01]  /*a9c0*/  FFMA R37, R81.reuse, R118, R37 ;  /* 0x0000007651257223 */ /* 0x040fe20000000025 */
[C---:B------:R-:W-:Y:S01]  /*a9d0*/  FFMA R38, R81.reuse, R121, R38 ;  /* 0x0000007951267223 */ /* 0x040fe20000000026 */
[C---:B------:R-:W-:Y:S01]  /*a9e0*/  FMUL R42, R78.reuse, R49 ;  /* 0x000000314e2a7220 */ /* 0x040fe20000400000 */
        /* <DEDUP_REMOVED lines=8> */
[C---:B------:R-:W-:Y:S01]  /*aa70*/  FMUL R57, R78.reuse, R64 ;  /* 0x000000404e397220 */ /* 0x040fe20000400000 */
[----:B------:R-:W-:Y:S01]  /*aa80*/  FFMA R42, R81, R125, R42 ;  /* 0x0000007d512a7223 */ /* 0x000fe2000000002a */
[C---:B------:R-:W-:Y:S01]  /*aa90*/  FMUL R46, R78.reuse, R53 ;  /* 0x000000354e2e7220 */ /* 0x040fe20000400000 */
[--C-:B------:R-:W-:Y:S01]  /*aaa0*/  HADD2.F32 R128, -RZ, R160.reuse.H0_H0 ;  /* 0x200000a0ff807230 */ /* 0x100fe20000004100 */
[----:B------:R-:W-:Y:S01]  /*aab0*/  F2FP.SATFINITE.E5M2.F32.PACK_AB_MERGE_C R64, R5, R4, R86 ;  /* 0x000000040540723e */ /* 0x000fe20004806056 */
[C---:B------:R-:W-:Y:S01]  /*aac0*/  FMUL R51, R78.reuse, R58 ;  /* 0x0000003a4e337220 */ /* 0x040fe20000400000 */
[C---:B------:R-:W-:Y:S01]  /*aad0*/  FMUL R53, R78.reuse, R60 ;  /* 0x0000003c4e357220 */ /* 0x040fe20000400000 */
[C---:B------:R-:W-:Y:S01]  /*aae0*/  FFMA R43, R81.reuse, R124, R43 ;  /* 0x0000007c512b7223 */ /* 0x040fe2000000002b */
[----:B------:R-:W-:Y:S02]  /*aaf0*/  HADD2.F32 R131, -RZ, R160.H1_H1 ;  /* 0x300000a0ff837230 */ /* 0x000fe40000004100 */
[C---:B------:R-:W-:Y:S01]  /*ab00*/  FMUL R47, R78.reuse, R54 ;  /* 0x000000364e2f7220 */ /* 0x040fe20000400000 */
[C---:B------:R-:W-:Y:S01]  /*ab10*/  FMUL R58, R78.reuse, R65 ;  /* 0x000000414e3a7220 */ /* 0x040fe20000400000 */
[----:B------:R-:W-:Y:S01]  /*ab20*/  FMUL R60, R78, R67 ;  /* 0x000000434e3c7220 */ /* 0x000fe20000400000 */
[----:B------:R-:W-:Y:S01]  /*ab30*/  F2FP.SATFINITE.E5M2.F32.PACK_AB_MERGE_C R5, R20, R11, RZ ;  /* 0x0000000b1405723e */ /* 0x000fe200048060ff */
[----:B------:R-:W-:Y:S01]  /*ab40*/  FFMA R44, R81, R127, R44 ;  /* 0x0000007f512c7223 */ /* 0x000fe2000000002c */
[C---:B------:R-:W-:Y:S01]  /*ab50*/  FMUL R48, R78.reuse, R55 ;  /* 0x000000374e307220 */ /* 0x040fe20000400000 */
[----:B------:R-:W-:Y:S01]  /*ab60*/  F2FP.SATFINITE.E5M2.F32.PACK_AB_MERGE_C R65, R9, R8, R138 ;  /* 0x000000080941723e */ /* 0x000fe2000480608a */
[----:B------:R-:W-:Y:S01]  /*ab70*/  FFMA R45, R81, R126, R45 ;  /* 0x0000007e512d7223 */ /* 0x000fe2000000002d */
[----:B------:R-:W-:Y:S01]  /*ab80*/  F2FP.SATFINITE.E5M2.F32.PACK_AB_MERGE_C R67, R17, R16, R18 ;  /* 0x000000101143723e */ /* 0x000fe20004806012 */
[----:B------:R-:W-:Y:S01]  /*ab90*/  FMUL R49, R78, R56 ;  /* 0x000000384e317220 */ /* 0x000fe20000400000 */
[C---:B------:R-:W-:Y:S01]  /*aba0*/  FFMA R46, R81.reuse, R129, R46 ;  /* 0x00000081512e7223 */ /* 0x040fe2000000002e */
[--C-:B------:R-:W-:Y:S02]  /*abb0*/  HADD2.F32 R132, -RZ, R161.reuse.H0_H0 ;  /* 0x200000a1ff847230 */ /* 0x100fe40000004100 */
[C---:B------:R-:W-:Y:S01]  /*abc0*/  FFMA R47, R81.reuse, R128, R47 ;  /* 0x00000080512f7223 */ /* 0x040fe2000000002f */
[----:B------:R1:W-:Y:S01]  /*abd0*/  STS.128 [R172+UR49+0xa200], R64 ;  /* 0x00a20040ac007988 */ /* 0x0003e20008000c31 */
[----:B------:R-:W-:Y:S01]  /*abe0*/  HADD2.F32 R135, -RZ, R161.H1_H1 ;  /* 0x300000a1ff877230 */ /* 0x000fe20000004100 */
[----:B------:R-:W-:Y:S01]  /*abf0*/  F2FP.SATFINITE.E5M2.F32.PACK_AB_MERGE_C R5, R10, R7, R5 ;  /* 0x000000070a05723e */ /* 0x000fe20004806005 */
[C---:B------:R-:W-:Y:S01]  /*ac00*/  FFMA R48, R81.reuse, R131, R48 ;  /* 0x0000008351307223 */ /* 0x040fe20000000030 */
[----:B------:R-:W-:Y:S01]  /*ac10*/  F2FP.SATFINITE.E5M2.F32.PACK_AB_MERGE_C R7, R28, R27, RZ ;  /* 0x0000001b1c07723e */ /* 0x000fe200048060ff */
        /* <DEDUP_REMOVED lines=8> */
[----:B------:R-:W-:Y:S01]  /*aca0*/  FMUL R56, R78, R63 ;  /* 0x0000003f4e387220 */ /* 0x000fe20000400000 */
[----:B------:R-:W-:Y:S01]  /*acb0*/  F2FP.SATFINITE.E5M2.F32.PACK_AB_MERGE_C R4, R2, R0, R3 ;  /* 0x000000000204723e */ /* 0x000fe20004806003 */
[C---:B------:R-:W-:Y:S01]  /*acc0*/  FFMA R53, R81.reuse, R134, R53 ;  /* 0x0000008651357223 */ /* 0x040fe20000000035 */
[----:B------:R-:W-:Y:S01]  /*acd0*/  F2FP.SATFINITE.E5M2.F32.PACK_AB_MERGE_C R7, R26, R25, R7 ;  /* 0x000000191a07723e */ /* 0x000fe20004806007 */
[C---:B------:R-:W-:Y:S01]  /*ace0*/  FFMA R54, R81.reuse, R137, R54 ;  /* 0x0000008951367223 */ /* 0x040fe20000000036 */
[--C-:B------:R-:W-:Y:S02]  /*acf0*/  HADD2.F32 R84, -RZ, R163.reuse.H0_H0 ;  /* 0x200000a3ff547230 */ /* 0x100fe40000004100 */
[C---:B------:R-:W-:Y:S01]  /*ad00*/  FFMA R55, R81.reuse, R136, R55 ;  /* 0x0000008851377223 */ /* 0x040fe20000000037 */
[----:B------:R-:W-:Y:S01]  /*ad10*/  HADD2.F32 R85, -RZ, R163.H1_H1 ;  /* 0x300000a3ff557230 */ /* 0x000fe20000004100 */
[----:B------:R1:W-:Y:S01]  /*ad20*/  STS.128 [R192+0xa010], R4 ;  /* 0x00a01004c0007388 */ /* 0x0003e20000000c00 */
[----:B------:R-:W-:Y:S01]  /*ad30*/  F2FP.SATFINITE.E5M2.F32.PACK_AB_MERGE_C R35, R36, R35, RZ ;  /* 0x000000232423723e */ /* 0x000fe200048060ff */
[C---:B------:R-:W-:Y:S01]  /*ad40*/  FFMA R56, R81.reuse, R139, R56 ;  /* 0x0000008b51387223 */ /* 0x040fe20000000038 */
[----:B------:R-:W-:Y:S01]  /*ad50*/  F2FP.SATFINITE.E5M2.F32.PACK_AB_MERGE_C R39, R40, R39, RZ ;  /* 0x000000272827723e */ /* 0x000fe200048060ff */
[C---:B------:R-:W-:Y:S01]  /*ad60*/  FFMA R57, R81.reuse, R82, R57 ;  /* 0x0000005251397223 */ /* 0x040fe20000000039 */
[----:B------:R-:W-:Y:S01]  /*ad70*/  F2FP.SATFINITE.E5M2.F32.PACK_AB_MERGE_C R43, R44, R43, RZ ;  /* 0x0000002b2c2b723e */ /* 0x000fe200048060ff */
[C---:B------:R-:W-:Y:S01]  /*ad80*/  FFMA R58, R81.reuse, R83, R58 ;  /* 0x00000053513a7223 */ /* 0x040fe2000000003a */
[C---:B------:R-:W-:Y:S01]  /*ad90*/  FFMA R59, R81.reuse, R84, R59 ;  /* 0x00000054513b7223 */ /* 0x040fe2000000003b */
[----:B------:R-:W-:Y:S01]  /*ada0*/  F2FP.SATFINITE.E5M2.F32.PACK_AB_MERGE_C R33, R34, R33, R35 ;  /* 0x000000212221723e */ /* 0x000fe20004806023 */
        /* <DEDUP_REMOVED lines=11> */
[----:B------:R-:W-:Y:S05]  /*ae60*/  F2FP.SATFINITE.E5M2.F32.PACK_AB_MERGE_C R51, R58, R57, R59 ;  /* 0x000000393a33723e */ /* 0x000fea000480603b */
        /* <DEDUP_REMOVED lines=18> */
.L_x_127:
[----:B------:R-:W-:Y:S05]  /*af90*/  BSYNC.RECONVERGENT B0 ;  /* 0x0000000000007941 */ /* 0x000fea0003800200 */
.L_x_126:
[----:B------:R-:W-:Y:S01]  /*afa0*/  BAR.SYNC.DEFER_BLOCKING 0x1, 0x80 ;  /* 0x0042000000007b1d */ /* 0x000fe20000010000 */
[----:B------:R-:W-:Y:S01]  /*afb0*/  ISETP.NE.AND P2, PT, R190, RZ, PT ;  /* 0x000000ffbe00720c */ /* 0x000fe20003f45270 */
[----:B------:R-:W-:Y:S01]  /*afc0*/  IMAD.IADD R20, R75, 0x1, R147 ;  /* 0x000000014b147824 */ /* 0x000fe200078e0293 */
[----:B------:R-:W-:Y:S01]  /*afd0*/  ISETP.NE.AND P0, PT, R191, 0x2, PT ;  /* 0x00000002bf00780c */ /* 0x000fe20003f05270 */
[----:B------:R-:W-:Y:S01]  /*afe0*/  IMAD.IADD R21, R77, 0x1, R170 ;  /* 0x000000014d157824 */ /* 0x000fe200078e02aa */
[----:B------:R-:W-:Y:S02]  /*aff0*/  ISETP.NE.AND P1, PT, R76, 0x2, PT ;  /* 0x000000024c00780c */ /* 0x000fe40003f25270 */
[----:B------:R-:W-:Y:S02]  /*b000*/  SEL R3, RZ, 0x1, P0 ;  /* 0x00000001ff037807 */ /* 0x000fe40000000000 */
[----:B------:R-:W-:Y:S02]  /*b010*/  SEL R0, RZ, 0x1, P1 ;  /* 0x00000001ff007807 */ /* 0x000fe40000800000 */
[----:B------:R-:W-:Y:S02]  /*b020*/  LOP3.LUT R182, R182, R3, RZ, 0x3c, !PT ;  /* 0x00000003b6b67212 */ /* 0x000fe400078e3cff */
[----:B------:R-:W-:Y:S02]  /*b030*/  LOP3.LUT R183, R183, R0, RZ, 0x3c, !PT ;  /* 0x00000000b7b77212 */ /* 0x000fe400078e3cff */
[----:B------:R-:W-:Y:S02]  /*b040*/  @P2 R2UR UR36, R179 ;  /* 0x00000000b32422ca */ /* 0x000fe400000e0000 */
[----:B------:R-:W-:Y:S02]  /*b050*/  SEL R191, R191, RZ, P0 ;  /* 0x000000ffbfbf7207 */ /* 0x000fe40000000000 */
[----:B------:R-:W-:Y:S01]  /*b060*/  SEL R76, R76, RZ, P1 ;  /* 0x000000ff4c4c7207 */ /* 0x000fe20000800000 */
[----:B------:R-:W-:Y:S10]  /*b070*/  @P2 BRA `(.L_x_128) ;  /* 0xffffff9800d82947 */ /* 0x000ff4000383ffff */
[----:B------:R-:W-:Y:S05]  /*b080*/  EXIT ;  /* 0x000000000000794d */ /* 0x000fea0003800000 */
.L_x_19:
[----:B--2---:R2:W1:Y:S02]  /*b090*/  SYNCS.PHASECHK.TRANS64.TRYWAIT P0, [R3+URZ+0x110], R2 ;  /* 0x00011002030075a7 */ /* 0x00446400080011ff */
[----:B-1----:R-:W-:Y:S05]  /*b0a0*/  @!P0 NANOSLEEP.SYNCS 0x989680 ;  /* 0x009896800000895d */ /* 0x002fea0003900000 */
[----:B------:R-:W1:Y:S02]  /*b0b0*/  @!P0 SYNCS.PHASECHK.TRANS64 P0, [R3+URZ+0x110], R2 ;  /* 0x00011002030085a7 */ /* 0x000e6400080010ff */
[----:B-1----:R-:W-:Y:S05]  /*b0c0*/  @!P0 BRA `(.L_x_19) ;  /* 0xfffffffc00f08947 */ /* 0x002fea000383ffff */
[----:B------:R-:W-:Y:S05]  /*b0d0*/  BRA `(.L_x_129) ;  /* 0xffffff6400487947 */ /* 0x000fea000383ffff */
.L_x_22:
[----:B-1----:R-:W-:-:S07]  /*b0e0*/  MOV R2, UR33 ;  /* 0x0000002100027c02 */ /* 0x002fce0008000f00 */
.L_x_130:
[----:B-1----:R1:W2:Y:S02]  /*b0f0*/  SYNCS.PHASECHK.TRANS64.TRYWAIT P0, [R2+URZ+0x38], R5 ;  /* 0x00003805020075a7 */ /* 0x0022a400080011ff */
[----:B--2---:R-:W-:Y:S05]  /*b100*/  @!P0 NANOSLEEP.SYNCS 0x989680 ;  /* 0x009896800000895d */ /* 0x004fea0003900000 */
[----:B------:R-:W2:Y:S02]  /*b110*/  @!P0 SYNCS.PHASECHK.TRANS64 P0, [R2+URZ+0x38], R5 ;  /* 0x00003805020085a7 */ /* 0x000ea400080010ff */
[----:B--2---:R-:W-:Y:S05]  /*b120*/  @!P0 BRA `(.L_x_130) ;  /* 0xfffffffc00f08947 */ /* 0x004fea000383ffff */
[----:B------:R-:W-:Y:S05]  /*b130*/  BRA `(.L_x_21) ;  /* 0xffffff6400987947 */ /* 0x000fea000383ffff */
.L_x_28:
[----:B-1----:R-:W-:-:S07]  /*b140*/  MOV R2, UR17 ;  /* 0x0000001100027c02 */ /* 0x002fce0008000f00 */
.L_x_131:
[----:B-1----:R1:W2:Y:S02]  /*b150*/  SYNCS.PHASECHK.TRANS64.TRYWAIT P0, [R2+URZ+0x38], R5 ;  /* 0x00003805020075a7 */ /* 0x0022a400080011ff */
[----:B--2---:R-:W-:Y:S05]  /*b160*/  @!P0 NANOSLEEP.SYNCS 0x989680 ;  /* 0x009896800000895d */ /* 0x004fea0003900000 */
[----:B------:R-:W2:Y:S02]  /*b170*/  @!P0 SYNCS.PHASECHK.TRANS64 P0, [R2+URZ+0x38], R5 ;  /* 0x00003805020085a7 */ /* 0x000ea400080010ff */
[----:B--2---:R-:W-:Y:S05]  /*b180*/  @!P0 BRA `(.L_x_131) ;  /* 0xfffffffc00f08947 */ /* 0x004fea000383ffff */
[----:B------:R-:W-:Y:S05]  /*b190*/  BRA `(.L_x_27) ;  /* 0xffffff6800407947 */ /* 0x000fea000383ffff */
.L_x_32:
[----:B-1----:R1:W2:Y:S02]  /*b1a0*/  SYNCS.PHASECHK.TRANS64.TRYWAIT P0, [R2+URZ+0xc0], R3 ;  /* 0x0000c003020075a7 */ /* 0x0022a400080011ff */
[----:B--2---:R-:W-:Y:S05]  /*b1b0*/  @!P0 NANOSLEEP.SYNCS 0x989680 ;  /* 0x009896800000895d */ /* 0x004fea0003900000 */
[----:B------:R-:W2:Y:S02]  /*b1c0*/  @!P0 SYNCS.PHASECHK.TRANS64 P0, [R2+URZ+0xc0], R3 ;  /* 0x0000c003020085a7 */ /* 0x000ea400080010ff */
[----:B--2---:R-:W-:Y:S05]  /*b1d0*/  @!P0 BRA `(.L_x_32) ;  /* 0xfffffffc00f08947 */ /* 0x004fea000383ffff */
[----:B------:R-:W-:Y:S05]  /*b1e0*/  BRA `(.L_x_132) ;  /* 0xffffff6800d07947 */ /* 0x000fea000383ffff */
.L_x_36:
[----:B----4-:R-:W-:-:S07]  /*b1f0*/  MOV R0, UR5 ;  /* 0x0000000500007c02 */ /* 0x010fce0008000f00 */
.L_x_133:
[----:B-1----:R1:W2:Y:S02]  /*b200*/  SYNCS.PHASECHK.TRANS64.TRYWAIT P0, [R0+URZ], R3 ;  /* 0x00000003000075a7 */ /* 0x0022a400080011ff */
[----:B--2---:R-:W-:Y:S05]  /*b210*/  @!P0 NANOSLEEP.SYNCS 0x989680 ;  /* 0x009896800000895d */ /* 0x004fea0003900000 */
[----:B------:R-:W2:Y:S02]  /*b220*/  @!P0 SYNCS.PHASECHK.TRANS64 P0, [R0+URZ], R3 ;  /* 0x00000003000085a7 */ /* 0x000ea400080010ff */
[----:B--2---:R-:W-:Y:S05]  /*b230*/  @!P0 BRA `(.L_x_133) ;  /* 0xfffffffc00f08947 */ /* 0x004fea000383ffff */
[----:B------:R-:W-:Y:S05]  /*b240*/  BRA `(.L_x_134) ;  /* 0xffffff7000407947 */ /* 0x000fea000383ffff */
.L_x_37:
[----:B----4-:R-:W-:-:S07]  /*b250*/  MOV R0, UR5 ;  /* 0x0000000500007c02 */ /* 0x010fce0008000f00 */
.L_x_135:
[----:B-1----:R1:W2:Y:S02]  /*b260*/  SYNCS.PHASECHK.TRANS64.TRYWAIT P0, [R0+URZ], R3 ;  /* 0x00000003000075a7 */ /* 0x0022a400080011ff */
[----:B--2---:R-:W-:Y:S05]  /*b270*/  @!P0 NANOSLEEP.SYNCS 0x989680 ;  /* 0x009896800000895d */ /* 0x004fea0003900000 */
[----:B------:R-:W2:Y:S02]  /*b280*/  @!P0 SYNCS.PHASECHK.TRANS64 P0, [R0+URZ], R3 ;  /* 0x00000003000085a7 */ /* 0x000ea400080010ff */
[----:B--2---:R-:W-:Y:S05]  /*b290*/  @!P0 BRA `(.L_x_135) ;  /* 0xfffffffc00f08947 */ /* 0x004fea000383ffff */
[----:B------:R-:W-:Y:S05]  /*b2a0*/  BRA `(.L_x_136) ;  /* 0xffffff70004c7947 */ /* 0x000fea000383ffff */
.L_x_38:
[----:B----4-:R-:W-:-:S07]  /*b2b0*/  MOV R0, UR5 ;  /* 0x0000000500007c02 */ /* 0x010fce0008000f00 */
.L_x_137:
[----:B-1----:R1:W2:Y:S02]  /*b2c0*/  SYNCS.PHASECHK.TRANS64.TRYWAIT P0, [R0+URZ], R3 ;  /* 0x00000003000075a7 */ /* 0x0022a400080011ff */
[----:B--2---:R-:W-:Y:S05]  /*b2d0*/  @!P0 NANOSLEEP.SYNCS 0x989680 ;  /* 0x009896800000895d */ /* 0x004fea0003900000 */
[----:B------:R-:W2:Y:S02]  /*b2e0*/  @!P0 SYNCS.PHASECHK.TRANS64 P0, [R0+URZ], R3 ;  /* 0x00000003000085a7 */ /* 0x000ea400080010ff */
[----:B--2---:R-:W-:Y:S05]  /*b2f0*/  @!P0 BRA `(.L_x_137) ;  /* 0xfffffffc00f08947 */ /* 0x004fea000383ffff */
[----:B------:R-:W-:Y:S05]  /*b300*/  BRA `(.L_x_138) ;  /* 0xffffff7000587947 */ /* 0x000fea000383ffff */
.L_x_39:
[----:B----4-:R-:W-:-:S07]  /*b310*/  MOV R0, UR5 ;  /* 0x0000000500007c02 */ /* 0x010fce0008000f00 */
.L_x_139:
[----:B-1----:R1:W2:Y:S02]  /*b320*/  SYNCS.PHASECHK.TRANS64.TRYWAIT P0, [R0+URZ], R3 ;  /* 0x00000003000075a7 */ /* 0x0022a400080011ff */
[----:B--2---:R-:W-:Y:S05]  /*b330*/  @!P0 NANOSLEEP.SYNCS 0x989680 ;  /* 0x009896800000895d */ /* 0x004fea0003900000 */
[----:B------:R-:W2:Y:S02]  /*b340*/  @!P0 SYNCS.PHASECHK.TRANS64 P0, [R0+URZ], R3 ;  /* 0x00000003000085a7 */ /* 0x000ea400080010ff */
[----:B--2---:R-:W-:Y:S05]  /*b350*/  @!P0 BRA `(.L_x_139) ;  /* 0xfffffffc00f08947 */ /* 0x004fea000383ffff */
[----:B------:R-:W-:Y:S05]  /*b360*/  BRA `(.L_x_140) ;  /* 0xffffff7000647947 */ /* 0x000fea000383ffff */
.L_x_40:
[----:B----4-:R-:W-:-:S07]  /*b370*/  MOV R0, UR5 ;  /* 0x0000000500007c02 */ /* 0x010fce0008000f00 */
.L_x_141:
[----:B-1----:R1:W2:Y:S02]  /*b380*/  SYNCS.PHASECHK.TRANS64.TRYWAIT P0, [R0+URZ], R3 ;  /* 0x00000003000075a7 */ /* 0x0022a400080011ff */
[----:B--2---:R-:W-:Y:S05]  /*b390*/  @!P0 NANOSLEEP.SYNCS 0x989680 ;  /* 0x009896800000895d */ /* 0x004fea0003900000 */
[----:B------:R-:W2:Y:S02]  /*b3a0*/  @!P0 SYNCS.PHASECHK.TRANS64 P0, [R0+URZ], R3 ;  /* 0x00000003000085a7 */ /* 0x000ea400080010ff */
[----:B--2---:R-:W-:Y:S05]  /*b3b0*/  @!P0 BRA `(.L_x_141) ;  /* 0xfffffffc00f08947 */ /* 0x004fea000383ffff */
[----:B------:R-:W-:Y:S05]  /*b3c0*/  BRA `(.L_x_142) ;  /* 0xffffff7000707947 */ /* 0x000fea000383ffff */
.L_x_41:
[----:B----4-:R-:W-:-:S07]  /*b3d0*/  MOV R0, UR5 ;  /* 0x0000000500007c02 */ /* 0x010fce0008000f00 */
.L_x_143:
[----:B-1----:R1:W2:Y:S02]  /*b3e0*/  SYNCS.PHASECHK.TRANS64.TRYWAIT P0, [R0+URZ], R3 ;  /* 0x00000003000075a7 */ /* 0x0022a400080011ff */
[----:B--2---:R-:W-:Y:S05]  /*b3f0*/  @!P0 NANOSLEEP.SYNCS 0x989680 ;  /* 0x009896800000895d */ /* 0x004fea0003900000 */
[----:B------:R-:W2:Y:S02]  /*b400*/  @!P0 SYNCS.PHASECHK.TRANS64 P0, [R0+URZ], R3 ;  /* 0x00000003000085a7 */ /* 0x000ea400080010ff */
[----:B--2---:R-:W-:Y:S05]  /*b410*/  @!P0 BRA `(.L_x_143) ;  /* 0xfffffffc00f08947 */ /* 0x004fea000383ffff */
[----:B------:R-:W-:Y:S05]  /*b420*/  BRA `(.L_x_144) ;  /* 0xffffff70007c7947 */ /* 0x000fea000383ffff */
.L_x_44:
[----:B-1----:R1:W2:Y:S02]  /*b430*/  SYNCS.PHASECHK.TRANS64.TRYWAIT P0, [R0+URZ+0x100], R5 ;  /* 0x00010005000075a7 */ /* 0x0022a400080011ff */
[----:B--2---:R-:W-:Y:S05]  /*b440*/  @!P0 NANOSLEEP.SYNCS 0x989680 ;  /* 0x009896800000895d */ /* 0x004fea0003900000 */
[----:B------:R-:W2:Y:S02]  /*b450*/  @!P0 SYNCS.PHASECHK.TRANS64 P0, [R0+URZ+0x100], R5 ;  /* 0x00010005000085a7 */ /* 0x000ea400080010ff */
[----:B--2---:R-:W-:Y:S05]  /*b460*/  @!P0 BRA `(.L_x_44) ;  /* 0xfffffffc00f08947 */ /* 0x004fea000383ffff */
[----:B------:R-:W-:Y:S05]  /*b470*/  BRA `(.L_x_145) ;  /* 0xffffff7000d87947 */ /* 0x000fea000383ffff */
.L_x_45:
[----:B------:R-:W-:-:S07]  /*b480*/  MOV R0, UR5 ;  /* 0x0000000500007c02 */ /* 0x000fce0008000f00 */
.L_x_146:
[----:B-1----:R1:W2:Y:S02]  /*b490*/  SYNCS.PHASECHK.TRANS64.TRYWAIT P0, [R0+URZ+0xd0], R5 ;  /* 0x0000d005000075a7 */ /* 0x0022a400080011ff */
[----:B--2---:R-:W-:Y:S05]  /*b4a0*/  @!P0 NANOSLEEP.SYNCS 0x989680 ;  /* 0x009896800000895d */ /* 0x004fea0003900000 */
[----:B------:R-:W2:Y:S02]  /*b4b0*/  @!P0 SYNCS.PHASECHK.TRANS64 P0, [R0+URZ+0xd0], R5 ;  /* 0x0000d005000085a7 */ /* 0x000ea400080010ff */
[----:B--2---:R-:W-:Y:S05]  /*b4c0*/  @!P0 BRA `(.L_x_146) ;  /* 0xfffffffc00f08947 */ /* 0x004fea000383ffff */
[----:B------:R-:W-:Y:S05]  /*b4d0*/  BRA `(.L_x_147) ;  /* 0xffffff7000e87947 */ /* 0x000fea000383ffff */
.L_x_46:
[----:B-1----:R1:W2:Y:S02]  /*b4e0*/  SYNCS.PHASECHK.TRANS64.TRYWAIT P1, [R0+URZ+0xc0], R5 ;  /* 0x0000c005000075a7 */ /* 0x0022a400080211ff */
[----:B--2---:R-:W-:Y:S05]  /*b4f0*/  @!P1 NANOSLEEP.SYNCS 0x989680 ;  /* 0x009896800000995d */ /* 0x004fea0003900000 */
[----:B------:R-:W2:Y:S02]  /*b500*/  @!P1 SYNCS.PHASECHK.TRANS64 P1, [R0+URZ+0xc0], R5 ;  /* 0x0000c005000095a7 */ /* 0x000ea400080210ff */
[----:B--2---:R-:W-:Y:S05]  /*b510*/  @!P1 BRA `(.L_x_46) ;  /* 0xfffffffc00f09947 */ /* 0x004fea000383ffff */
[----:B------:R-:W-:Y:S05]  /*b520*/  BRA `(.L_x_148) ;  /* 0xffffff7400187947 */ /* 0x000fea000383ffff */
.L_x_49:
[----:B------:R-:W-:-:S07]  /*b530*/  MOV R0, UR5 ;  /* 0x0000000500007c02 */ /* 0x000fce0008000f00 */
.L_x_149:
[----:B-1----:R1:W2:Y:S02]  /*b540*/  SYNCS.PHASECHK.TRANS64.TRYWAIT P0, [R0+URZ+0xd0], R3 ;  /* 0x0000d003000075a7 */ /* 0x0022a400080011ff */
[----:B--2---:R-:W-:Y:S05]  /*b550*/  @!P0 NANOSLEEP.SYNCS 0x989680 ;  /* 0x009896800000895d */ /* 0x004fea0003900000 */
[----:B------:R-:W2:Y:S02]  /*b560*/  @!P0 SYNCS.PHASECHK.TRANS64 P0, [R0+URZ+0xd0], R3 ;  /* 0x0000d003000085a7 */ /* 0x000ea400080010ff */
[----:B--2---:R-:W-:Y:S05]  /*b570*/  @!P0 BRA `(.L_x_149) ;  /* 0xfffffffc00f08947 */ /* 0x004fea000383ffff */
[----:B------:R-:W-:Y:S05]  /*b580*/  BRA `(.L_x_48) ;  /* 0xffffff74006c7947 */ /* 0x000fea000383ffff */
.L_x_56:
[----:B-1----:R1:W2:Y:S02]  /*b590*/  SYNCS.PHASECHK.TRANS64.TRYWAIT P1, [R0+URZ+0xc0], R5 ;  /* 0x0000c005000075a7 */ /* 0x0022a400080211ff */
[----:B--2---:R-:W-:Y:S05]  /*b5a0*/  @!P1 NANOSLEEP.SYNCS 0x989680 ;  /* 0x009896800000995d */ /* 0x004fea0003900000 */
[----:B------:R-:W2:Y:S02]  /*b5b0*/  @!P1 SYNCS.PHASECHK.TRANS64 P1, [R0+URZ+0xc0], R5 ;  /* 0x0000c005000095a7 */ /* 0x000ea400080210ff */
[----:B--2---:R-:W-:Y:S05]  /*b5c0*/  @!P1 BRA `(.L_x_56) ;  /* 0xfffffffc00f09947 */ /* 0x004fea000383ffff */
[----:B------:R-:W-:Y:S05]  /*b5d0*/  BRA `(.L_x_150) ;  /* 0xffffff7800c47947 */ /* 0x000fea000383ffff */
.L_x_57:
[----:B------:R-:W-:-:S07]  /*b5e0*/  MOV R3, UR9 ;  /* 0x0000000900037c02 */ /* 0x000fce0008000f00 */
.L_x_151:
[----:B-1----:R1:W2:Y:S02]  /*b5f0*/  SYNCS.PHASECHK.TRANS64.TRYWAIT P0, [R3+URZ+0xf0], R0 ;  /* 0x0000f000030075a7 */ /* 0x0022a400080011ff */
[----:B--2---:R-:W-:Y:S05]  /*b600*/  @!P0 NANOSLEEP.SYNCS 0x989680 ;  /* 0x009896800000895d */ /* 0x004fea0003900000 */
[----:B------:R-:W2:Y:S02]  /*b610*/  @!P0 SYNCS.PHASECHK.TRANS64 P0, [R3+URZ+0xf0], R0 ;  /* 0x0000f000030085a7 */ /* 0x000ea400080010ff */
[----:B--2---:R-:W-:Y:S05]  /*b620*/  @!P0 BRA `(.L_x_151) ;  /* 0xfffffffc00f08947 */ /* 0x004fea000383ffff */
[----:B------:R-:W-:Y:S05]  /*b630*/  BRA `(.L_x_152) ;  /* 0xffffff7800f87947 */ /* 0x000fea000383ffff */
.L_x_60:
[----:B------:R-:W-:Y:S07]  /*b640*/  MOV R0, UR7 ;  /* 0x0000000700007c02 */ /* 0x000fee0008000f00 */
.L_x_153:
[----:B-1----:R1:W2:Y:S02]  /*b650*/  SYNCS.PHASECHK.TRANS64.TRYWAIT P0, [R0+URZ], R3 ;  /* 0x00000003000075a7 */ /* 0x0022a400080011ff */
[----:B--2---:R-:W-:Y:S05]  /*b660*/  @!P0 NANOSLEEP.SYNCS 0x989680 ;  /* 0x009896800000895d */ /* 0x004fea0003900000 */
[----:B------:R-:W2:Y:S02]  /*b670*/  @!P0 SYNCS.PHASECHK.TRANS64 P0, [R0+URZ], R3 ;  /* 0x00000003000085a7 */ /* 0x000ea400080010ff */
[----:B--2---:R-:W-:Y:S05]  /*b680*/  @!P0 BRA `(.L_x_153) ;  /* 0xfffffffc00f08947 */ /* 0x004fea000383ffff */
[----:B------:R-:W-:Y:S05]  /*b690*/  BRA `(.L_x_59) ;  /* 0xffffff7c00187947 */ /* 0x000fea000383ffff */
.L_x_63:
[----:B------:R-:W-:-:S07]  /*b6a0*/  MOV R0, UR5 ;  /* 0x0000000500007c02 */ /* 0x000fce0008000f00 */
.L_x_154:
[----:B--2---:R2:W3:Y:S02]  /*b6b0*/  SYNCS.PHASECHK.TRANS64.TRYWAIT P0, [R0+URZ], R3 ;  /* 0x00000003000075a7 */ /* 0x0044e400080011ff */
[----:B---3--:R-:W-:Y:S05]  /*b6c0*/  @!P0 NANOSLEEP.SYNCS 0x989680 ;  /* 0x009896800000895d */ /* 0x008fea0003900000 */
[----:B------:R-:W3:Y:S02]  /*b6d0*/  @!P0 SYNCS.PHASECHK.TRANS64 P0, [R0+URZ], R3 ;  /* 0x00000003000085a7 */ /* 0x000ee400080010ff */
[----:B---3--:R-:W-:Y:S05]  /*b6e0*/  @!P0 BRA `(.L_x_154) ;  /* 0xfffffffc00f08947 */ /* 0x008fea000383ffff */
[----:B------:R-:W-:Y:S05]  /*b6f0*/  BRA `(.L_x_155) ;  /* 0xffffff7c00b87947 */ /* 0x000fea000383ffff */
.L_x_64:
[----:B------:R-:W-:-:S07]  /*b700*/  MOV R0, UR7 ;  /* 0x0000000700007c02 */ /* 0x000fce0008000f00 */
.L_x_156:
[----:B--2---:R2:W3:Y:S02]  /*b710*/  SYNCS.PHASECHK.TRANS64.TRYWAIT P0, [R0+URZ], R3 ;  /* 0x00000003000075a7 */ /* 0x0044e400080011ff */
[----:B---3--:R-:W-:Y:S05]  /*b720*/  @!P0 NANOSLEEP.SYNCS 0x989680 ;  /* 0x009896800000895d */ /* 0x008fea0003900000 */
[----:B------:R-:W3:Y:S02]  /*b730*/  @!P0 SYNCS.PHASECHK.TRANS64 P0, [R0+URZ], R3 ;  /* 0x00000003000085a7 */ /* 0x000ee400080010ff */
[----:B---3--:R-:W-:Y:S05]  /*b740*/  @!P0 BRA `(.L_x_156) ;  /* 0xfffffffc00f08947 */ /* 0x008fea000383ffff */
[----:B------:R-:W-:Y:S05]  /*b750*/  BRA `(.L_x_157) ;  /* 0xffffff7c00c47947 */ /* 0x000fea000383ffff */
.L_x_69:
[----:B--2---:R2:W3:Y:S02]  /*b760*/  SYNCS.PHASECHK.TRANS64.TRYWAIT P0, [R0+URZ+0xc0], R3 ;  /* 0x0000c003000075a7 */ /* 0x0044e400080011ff */
[----:B---3--:R-:W-:Y:S05]  /*b770*/  @!P0 NANOSLEEP.SYNCS 0x989680 ;  /* 0x009896800000895d */ /* 0x008fea0003900000 */
[----:B------:R-:W3:Y:S02]  /*b780*/  @!P0 SYNCS.PHASECHK.TRANS64 P0, [R0+URZ+0xc0], R3 ;  /* 0x0000c003000085a7 */ /* 0x000ee400080010ff */
[----:B---3--:R-:W-:Y:S05]  /*b790*/  @!P0 BRA `(.L_x_69) ;  /* 0xfffffffc00f08947 */ /* 0x008fea000383ffff */
[----:B------:R-:W-:Y:S05]  /*b7a0*/  BRA `(.L_x_158) ;  /* 0xffffff8000d07947 */ /* 0x000fea000383ffff */
.L_x_72:
[----:B------:R-:W-:Y:S07]  /*b7b0*/  MOV R0, UR7 ;  /* 0x0000000700007c02 */ /* 0x000fee0008000f00 */
.L_x_159:
[----:B--2---:R2:W3:Y:S02]  /*b7c0*/  SYNCS.PHASECHK.TRANS64.TRYWAIT P0, [R0+URZ+0xb8], R3 ;  /* 0x0000b803000075a7 */ /* 0x0044e400080011ff */
[----:B---3--:R-:W-:Y:S05]  /*b7d0*/  @!P0 NANOSLEEP.SYNCS 0x989680 ;  /* 0x009896800000895d */ /* 0x008fea0003900000 */
[----:B------:R-:W3:Y:S02]  /*b7e0*/  @!P0 SYNCS.PHASECHK.TRANS64 P0, [R0+URZ+0xb8], R3 ;  /* 0x0000b803000085a7 */ /* 0x000ee400080010ff */
[----:B---3--:R-:W-:Y:S05]  /*b7f0*/  @!P0 BRA `(.L_x_159) ;  /* 0xfffffffc00f08947 */ /* 0x008fea000383ffff */
[----:B------:R-:W-:Y:S05]  /*b800*/  BRA `(.L_x_71) ;  /* 0xffffff8400b07947 */ /* 0x000fea000383ffff */
.L_x_75:
[----:B------:R-:W-:Y:S07]  /*b810*/  MOV R3, UR7 ;  /* 0x0000000700037c02 */ /* 0x000fee0008000f00 */
.L_x_160:
[----:B-1----:R1:W2:Y:S02]  /*b820*/  SYNCS.PHASECHK.TRANS64.TRYWAIT P0, [R3+URZ+0x90], R12 ;  /* 0x0000900c030075a7 */ /* 0x0022a400080011ff */
[----:B--2---:R-:W-:Y:S05]  /*b830*/  @!P0 NANOSLEEP.SYNCS 0x989680 ;  /* 0x009896800000895d */ /* 0x004fea0003900000 */
[----:B------:R-:W2:Y:S02]  /*b840*/  @!P0 SYNCS.PHASECHK.TRANS64 P0, [R3+URZ+0x90], R12 ;  /* 0x0000900c030085a7 */ /* 0x000ea400080010ff */
[----:B--2---:R-:W-:Y:S05]  /*b850*/  @!P0 BRA `(.L_x_160) ;  /* 0xfffffffc00f08947 */ /* 0x004fea000383ffff */
[----:B------:R-:W-:Y:S05]  /*b860*/  BRA `(.L_x_161) ;  /* 0xffffff8800287947 */ /* 0x000fea000383ffff */
.L_x_76:
[----:B-1----:R-:W-:Y:S07]  /*b870*/  MOV R3, UR7 ;  /* 0x0000000700037c02 */ /* 0x002fee0008000f00 */
.L_x_162:
[----:B-1----:R1:W2:Y:S02]  /*b880*/  SYNCS.PHASECHK.TRANS64.TRYWAIT P0, [R3+URZ+0x98], R12 ;  /* 0x0000980c030075a7 */ /* 0x0022a400080011ff */
[----:B--2---:R-:W-:Y:S05]  /*b890*/  @!P0 NANOSLEEP.SYNCS 0x989680 ;  /* 0x009896800000895d */ /* 0x004fea0003900000 */
[----:B------:R-:W2:Y:S02]  /*b8a0*/  @!P0 SYNCS.PHASECHK.TRANS64 P0, [R3+URZ+0x98], R12 ;  /* 0x0000980c030085a7 */ /* 0x000ea400080010ff */
[----:B--2---:R-:W-:Y:S05]  /*b8b0*/  @!P0 BRA `(.L_x_162) ;  /* 0xfffffffc00f08947 */ /* 0x004fea000383ffff */
[----:B------:R-:W-:Y:S05]  /*b8c0*/  BRA `(.L_x_163) ;  /* 0xffffff8800647947 */ /* 0x000fea000383ffff */
.L_x_77:
[----:B-1----:R-:W-:Y:S07]  /*b8d0*/  MOV R3, UR7 ;  /* 0x0000000700037c02 */ /* 0x002fee0008000f00 */
.L_x_164:
[----:B-1----:R1:W2:Y:S02]  /*b8e0*/  SYNCS.PHASECHK.TRANS64.TRYWAIT P0, [R3+URZ+0xa0], R12 ;  /* 0x0000a00c030075a7 */ /* 0x0022a400080011ff */
[----:B--2---:R-:W-:Y:S05]  /*b8f0*/  @!P0 NANOSLEEP.SYNCS 0x989680 ;  /* 0x009896800000895d */ /* 0x004fea0003900000 */
[----:B------:R-:W2:Y:S02]  /*b900*/  @!P0 SYNCS.PHASECHK.TRANS64 P0, [R3+URZ+0xa0], R12 ;  /* 0x0000a00c030085a7 */ /* 0x000ea400080010ff */
[----:B--2---:R-:W-:Y:S05]  /*b910*/  @!P0 BRA `(.L_x_164) ;  /* 0xfffffffc00f08947 */ /* 0x004fea000383ffff */
[----:B------:R-:W-:Y:S05]  /*b920*/  BRA `(.L_x_165) ;  /* 0xffffff8800ac7947 */ /* 0x000fea000383ffff */
.L_x_78:
[----:B------:R-:W-:Y:S07]  /*b930*/  MOV R3, UR7 ;  /* 0x0000000700037c02 */ /* 0x000fee0008000f00 */
.L_x_166:
[----:B-1----:R1:W2:Y:S02]  /*b940*/  SYNCS.PHASECHK.TRANS64.TRYWAIT P0, [R3+URZ+0xa8], R12 ;  /* 0x0000a80c030075a7 */ /* 0x0022a400080011ff */
[----:B--2---:R-:W-:Y:S05]  /*b950*/  @!P0 NANOSLEEP.SYNCS 0x989680 ;  /* 0x009896800000895d */ /* 0x004fea0003900000 */
[----:B------:R-:W2:Y:S02]  /*b960*/  @!P0 SYNCS.PHASECHK.TRANS64 P0, [R3+URZ+0xa8], R12 ;  /* 0x0000a80c030085a7 */ /* 0x000ea400080010ff */
[----:B--2---:R-:W-:Y:S05]  /*b970*/  @!P0 BRA `(.L_x_166) ;  /* 0xfffffffc00f08947 */ /* 0x004fea000383ffff */
[----:B------:R-:W-:Y:S05]  /*b980*/  BRA `(.L_x_167) ;  /* 0xffffff8c00347947 */ /* 0x000fea000383ffff */
.L_x_80:
[----:B------:R-:W-:-:S07]  /*b990*/  MOV R0, UR7 ;  /* 0x0000000700007c02 */ /* 0x000fce0008000f00 */
.L_x_168:
[----:B-1----:R1:W3:Y:S02]  /*b9a0*/  SYNCS.PHASECHK.TRANS64.TRYWAIT P0, [R0+URZ+0x90], R3 ;  /* 0x00009003000075a7 */ /* 0x0022e400080011ff */
[----:B---3--:R-:W-:Y:S05]  /*b9b0*/  @!P0 NANOSLEEP.SYNCS 0x989680 ;  /* 0x009896800000895d */ /* 0x008fea0003900000 */
[----:B------:R-:W3:Y:S02]  /*b9c0*/  @!P0 SYNCS.PHASECHK.TRANS64 P0, [R0+URZ+0x90], R3 ;  /* 0x00009003000085a7 */ /* 0x000ee400080010ff */
[----:B---3--:R-:W-:Y:S05]  /*b9d0*/  @!P0 BRA `(.L_x_168) ;  /* 0xfffffffc00f08947 */ /* 0x008fea000383ffff */
[----:B------:R-:W-:Y:S05]  /*b9e0*/  BRA `(.L_x_169) ;  /* 0xffffff8c00a47947 */ /* 0x000fea000383ffff */
.L_x_81:
[----:B-1----:R-:W-:-:S07]  /*b9f0*/  MOV R0, UR7 ;  /* 0x0000000700007c02 */ /* 0x002fce0008000f00 */
.L_x_170:
[----:B-1----:R1:W3:Y:S02]  /*ba00*/  SYNCS.PHASECHK.TRANS64.TRYWAIT P0, [R0+URZ+0x98], R3 ;  /* 0x00009803000075a7 */ /* 0x0022e400080011ff */
[----:B---3--:R-:W-:Y:S05]  /*ba10*/  @!P0 NANOSLEEP.SYNCS 0x989680 ;  /* 0x009896800000895d */ /* 0x008fea0003900000 */
[----:B------:R-:W3:Y:S02]  /*ba20*/  @!P0 SYNCS.PHASECHK.TRANS64 P0, [R0+URZ+0x98], R3 ;  /* 0x00009803000085a7 */ /* 0x000ee400080010ff */
[----:B---3--:R-:W-:Y:S05]  /*ba30*/  @!P0 BRA `(.L_x_170) ;  /* 0xfffffffc00f08947 */ /* 0x008fea000383ffff */
[----:B------:R-:W-:Y:S05]  /*ba40*/  BRA `(.L_x_171) ;  /* 0xffffff8c00947947 */ /* 0x000fea000383ffff */
.L_x_82:
[----:B-1----:R-:W-:-:S07]  /*ba50*/  MOV R0, UR7 ;  /* 0x0000000700007c02 */ /* 0x002fce0008000f00 */
.L_x_172:
[----:B-1----:R1:W3:Y:S02]  /*ba60*/  SYNCS.PHASECHK.TRANS64.TRYWAIT P0, [R0+URZ+0xa0], R3 ;  /* 0x0000a003000075a7 */ /* 0x0022e400080011ff */
[----:B---3--:R-:W-:Y:S05]  /*ba70*/  @!P0 NANOSLEEP.SYNCS 0x989680 ;  /* 0x009896800000895d */ /* 0x008fea0003900000 */
[----:B------:R-:W3:Y:S02]  /*ba80*/  @!P0 SYNCS.PHASECHK.TRANS64 P0, [R0+URZ+0xa0], R3 ;  /* 0x0000a003000085a7 */ /* 0x000ee400080010ff */
[----:B---3--:R-:W-:Y:S05]  /*ba90*/  @!P0 BRA `(.L_x_172) ;  /* 0xfffffffc00f08947 */ /* 0x008fea000383ffff */
[----:B------:R-:W-:Y:S05]  /*baa0*/  BRA `(.L_x_173) ;  /* 0xffffff8c00847947 */ /* 0x000fea000383ffff */
.L_x_84:
[----:B--2---:R2:W4:Y:S02]  /*bab0*/  SYNCS.PHASECHK.TRANS64.TRYWAIT P0, [R0+URZ+0xc0], R3 ;  /* 0x0000c003000075a7 */ /* 0x00452400080011ff */
[----:B----4-:R-:W-:Y:S05]  /*bac0*/  @!P0 NANOSLEEP.SYNCS 0x989680 ;  /* 0x009896800000895d */ /* 0x010fea0003900000 */
[----:B------:R-:W4:Y:S02]  /*bad0*/  @!P0 SYNCS.PHASECHK.TRANS64 P0, [R0+URZ+0xc0], R3 ;  /* 0x0000c003000085a7 */ /* 0x000f2400080010ff */
[----:B----4-:R-:W-:Y:S05]  /*bae0*/  @!P0 BRA `(.L_x_84) ;  /* 0xfffffffc00f08947 */ /* 0x010fea000383ffff */
[----:B------:R-:W-:Y:S05]  /*baf0*/  BRA `(.L_x_174) ;  /* 0xffffff90004c7947 */ /* 0x000fea000383ffff */
.L_x_95:
[----:B-1----:R1:W3:Y:S02]  /*bb00*/  SYNCS.PHASECHK.TRANS64.TRYWAIT P1, [R3+URZ+0x70], R0 ;  /* 0x00007000030075a7 */ /* 0x0022e400080211ff */
[----:B---3--:R-:W-:Y:S05]  /*bb10*/  @!P1 NANOSLEEP.SYNCS 0x989680 ;  /* 0x009896800000995d */ /* 0x008fea0003900000 */
[----:B------:R-:W3:Y:S02]  /*bb20*/  @!P1 SYNCS.PHASECHK.TRANS64 P1, [R3+URZ+0x70], R0 ;  /* 0x00007000030095a7 */ /* 0x000ee400080210ff */
[----:B---3--:R-:W-:Y:S05]  /*bb30*/  @!P1 BRA `(.L_x_95) ;  /* 0xfffffffc00f09947 */ /* 0x008fea000383ffff */
[----:B------:R-:W-:Y:S05]  /*bb40*/  BRA `(.L_x_94) ;  /* 0xffffff9c00707947 */ /* 0x000fea000383ffff */
.L_x_97:
[----:B-1----:R1:W4:Y:S02]  /*bb50*/  SYNCS.PHASECHK.TRANS64.TRYWAIT P0, [R193+URZ+0xe0], R2 ;  /* 0x0000e002c10075a7 */ /* 0x00232400080011ff */
[----:B----4-:R-:W-:Y:S05]  /*bb60*/  @!P0 NANOSLEEP.SYNCS 0x989680 ;  /* 0x009896800000895d */ /* 0x010fea0003900000 */
[----:B------:R-:W4:Y:S02]  /*bb70*/  @!P0 SYNCS.PHASECHK.TRANS64 P0, [R193+URZ+0xe0], R2 ;  /* 0x0000e002c10085a7 */ /* 0x000f2400080010ff */
[----:B----4-:R-:W-:Y:S05]  /*bb80*/  @!P0 BRA `(.L_x_97) ;  /* 0xfffffffc00f08947 */ /* 0x010fea000383ffff */
[----:B------:R-:W-:Y:S05]  /*bb90*/  BRA `(.L_x_96) ;  /* 0xffffff9c00cc7947 */ /* 0x000fea000383ffff */
.L_x_106:
[----:B--2---:R2:W3:Y:S02]  /*bba0*/  SYNCS.PHASECHK.TRANS64.TRYWAIT P0, [R204+URZ+0x70], R3 ;  /* 0x00007003cc0075a7 */ /* 0x0044e400080011ff */
[----:B---3--:R-:W-:Y:S05]  /*bbb0*/  @!P0 NANOSLEEP.SYNCS 0x989680 ;  /* 0x009896800000895d */ /* 0x008fea0003900000 */
[----:B------:R-:W3:Y:S02]  /*bbc0*/  @!P0 SYNCS.PHASECHK.TRANS64 P0, [R204+URZ+0x70], R3 ;  /* 0x00007003cc0085a7 */ /* 0x000ee400080010ff */
[----:B---3--:R-:W-:Y:S05]  /*bbd0*/  @!P0 BRA `(.L_x_106) ;  /* 0xfffffffc00f08947 */ /* 0x008fea000383ffff */
[----:B------:R-:W-:Y:S05]  /*bbe0*/  BRA `(.L_x_105) ;  /* 0xffffffb000d87947 */ /* 0x000fea000383ffff */
.L_x_115:
[----:B--2---:R2:W3:Y:S02]  /*bbf0*/  SYNCS.PHASECHK.TRANS64.TRYWAIT P0, [R0+URZ+0x70], R5 ;  /* 0x00007005000075a7 */ /* 0x0044e400080011ff */
[----:B---3--:R-:W-:Y:S05]  /*bc00*/  @!P0 NANOSLEEP.SYNCS 0x989680 ;  /* 0x009896800000895d */ /* 0x008fea0003900000 */
[----:B------:R-:W3:Y:S02]  /*bc10*/  @!P0 SYNCS.PHASECHK.TRANS64 P0, [R0+URZ+0x70], R5 ;  /* 0x00007005000085a7 */ /* 0x000ee400080010ff */
[----:B---3--:R-:W-:Y:S05]  /*bc20*/  @!P0 BRA `(.L_x_115) ;  /* 0xfffffffc00f08947 */ /* 0x008fea000383ffff */
[----:B------:R-:W-:Y:S05]  /*bc30*/  BRA `(.L_x_114) ;  /* 0xffffffc800307947 */ /* 0x000fea000383ffff */
.L_x_124:
[----:B--2---:R2:W3:Y:S02]  /*bc40*/  SYNCS.PHASECHK.TRANS64.TRYWAIT P0, [R0+URZ+0x70], R3 ;  /* 0x00007003000075a7 */ /* 0x0044e400080011ff */
[----:B---3--:R-:W-:Y:S05]  /*bc50*/  @!P0 NANOSLEEP.SYNCS 0x989680 ;  /* 0x009896800000895d */ /* 0x008fea0003900000 */
[----:B------:R-:W3:Y:S02]  /*bc60*/  @!P0 SYNCS.PHASECHK.TRANS64 P0, [R0+URZ+0x70], R3 ;  /* 0x00007003000085a7 */ /* 0x000ee400080010ff */
[----:B---3--:R-:W-:Y:S05]  /*bc70*/  @!P0 BRA `(.L_x_124) ;  /* 0xfffffffc00f08947 */ /* 0x008fea000383ffff */
[----:B------:R-:W-:Y:S05]  /*bc80*/  BRA `(.L_x_123) ;  /* 0xffffffdc00947947 */ /* 0x000fea000383ffff */
        .weak           $__internal_0_$__cuda_sm10x_tcgen05_guardrail_trap_col_being_dealloced_not_returned_by_alloc
        .type           $__internal_0_$__cuda_sm10x_tcgen05_guardrail_trap_col_being_dealloced_not_returned_by_alloc,@function
        .size           $__internal_0_$__cuda_sm10x_tcgen05_guardrail_trap_col_being_dealloced_not_returned_by_alloc,($__internal_1_$__cuda_sm10x_tcgen05_guardrail_trap_phase_invalid_during_alloc - $__internal_0_$__cuda_sm10x_tcgen05_guardrail_trap_col_being_dealloced_not_returned_by_alloc)
$__internal_0_$__cuda_sm10x_tcgen05_guardrail_trap_col_being_dealloced_not_returned_by_alloc:
[----:B------:R-:W-:Y:S05]  /*bc90*/  BPT.TRAP 0x1 ;  /* 0x000000040000795c */ /* 0x000fea0000300000 */
[----:B------:R-:W-:-:S04]  /*bca0*/  HFMA2 R3, -RZ, RZ, 0, 0 ;  /* 0x00000000ff037431 */ /* 0x000fc800000001ff */
[----:B------:R-:W-:Y:S05]  /*bcb0*/  RET.REL.NODEC R2 `(_ZN7cutlass13device_kernelINS_4gemm6kernel13GemmUniversalIN4cute5tupleIJiiiiEEENS1_10collective13CollectiveMmaINS1_35MainloopSm100TmaUmmaWarpSpecializedILi7ELi2ELi2ENS5_IJNS4_1CILi1EEESB_SB_EEEEENS5_IJNSA_ILi128EEENSA_ILi256EEENSA_ILi32EEEEEENS_12float_e5m2_tENS5_IJlSB_lEEESI_SJ_NS4_8TiledMMAINS4_8MMA_AtomIJNS4_10MMA_TraitsINS4_19SM100_MMA_F8F6F4_SSEJSI_SI_fSE_SF_NS4_17integral_constantINS4_4UMMA5MajorELSQ_0EEESR_NSO_INSP_7ScaleInELSS_0EEEST_EEEEEENS4_6LayoutISC_NS5_IJNSA_ILi0EEESX_SX_EEEEENS5_IJNS4_10UnderscoreES10_S10_EEEEENS4_13SM90_TMA_LOADENS4_14ComposedLayoutINS4_7SwizzleILi1ELi4ELi3EEENS4_18smem_ptr_flag_bitsILi8EEENSW_INS5_IJNSA_ILi8EEESG_EEENS5_IJSG_SB_EEEEEEEvNS4_8identityES13_S1D_vS1E_EENS_8epilogue10collective18CollectiveEpilogueINS1G_23Sm100TmaWarpSpecializedILi4ELi2ELi64ELb0ELb0EEEJSH_NS5_IJNSW_ISE_SB_EENSW_INSA_ILi64EEESB_EEEEESI_SJ_SI_SJ_NS1G_6fusion15FusionCallbacksIS1K_NS1P_17LinearCombinationISI_fSI_fLNS_15FloatRoundStyleE2EEESH_S1O_JEEENS4_5SM1004TMEM4LOAD26SM100_TMEM_LOAD_32dp32b64xES13_NS14_INS15_ILi2ELi4ELi3EEES18_NSW_INS5_IJS19_S1M_EEENS5_IJS1M_SB_EEEEEEENS4_39AutoVectorizingCopyWithAssumedAlignmentILi128EEENS4_14SM90_TMA_STOREES23_S25_S25_EEEvvEEEEvNT_6ParamsE) ;  /* 0xffffff4002d07950 */ /* 0x000fea0003c3ffff */
        .weak           $__internal_1_$__cuda_sm10x_tcgen05_guardrail_trap_phase_invalid_during_alloc
        .type           $__internal_1_$__cuda_sm10x_tcgen05_guardrail_trap_phase_invalid_during_alloc,@function
        .size           $__internal_1_$__cuda_sm10x_tcgen05_guardrail_trap_phase_invalid_during_alloc,($__internal_2_$__cuda_sm10x_tcgen05_guardrail_trap_unallocated_columns_being_dealloced - $__internal_1_$__cuda_sm10x_tcgen05_guardrail_trap_phase_invalid_during_alloc)
$__internal_1_$__cuda_sm10x_tcgen05_guardrail_trap_phase_invalid_during_alloc:
[----:B------:R-:W-:Y:S05]  /*bcc0*/  BPT.TRAP 0x1 ;  /* 0x000000040000795c */ /* 0x000fea0000300000 */
[----:B------:R-:W-:-:S04]  /*bcd0*/  MOV R3, 0x0 ;  /* 0x0000000000037802 */ /* 0x000fc80000000f00 */
[----:B------:R-:W-:Y:S05]  /*bce0*/  RET.REL.NODEC R2 `(_ZN7cutlass13device_kernelINS_4gemm6kernel13GemmUniversalIN4cute5tupleIJiiiiEEENS1_10collective13CollectiveMmaINS1_35MainloopSm100TmaUmmaWarpSpecializedILi7ELi2ELi2ENS5_IJNS4_1CILi1EEESB_SB_EEEEENS5_IJNSA_ILi128EEENSA_ILi256EEENSA_ILi32EEEEEENS_12float_e5m2_tENS5_IJlSB_lEEESI_SJ_NS4_8TiledMMAINS4_8MMA_AtomIJNS4_10MMA_TraitsINS4_19SM100_MMA_F8F6F4_SSEJSI_SI_fSE_SF_NS4_17integral_constantINS4_4UMMA5MajorELSQ_0EEESR_NSO_INSP_7ScaleInELSS_0EEEST_EEEEEENS4_6LayoutISC_NS5_IJNSA_ILi0EEESX_SX_EEEEENS5_IJNS4_10UnderscoreES10_S10_EEEEENS4_13SM90_TMA_LOADENS4_14ComposedLayoutINS4_7SwizzleILi1ELi4ELi3EEENS4_18smem_ptr_flag_bitsILi8EEENSW_INS5_IJNSA_ILi8EEESG_EEENS5_IJSG_SB_EEEEEEEvNS4_8identityES13_S1D_vS1E_EENS_8epilogue10collective18CollectiveEpilogueINS1G_23Sm100TmaWarpSpecializedILi4ELi2ELi64ELb0ELb0EEEJSH_NS5_IJNSW_ISE_SB_EENSW_INSA_ILi64EEESB_EEEEESI_SJ_SI_SJ_NS1G_6fusion15FusionCallbacksIS1K_NS1P_17LinearCombinationISI_fSI_fLNS_15FloatRoundStyleE2EEESH_S1O_JEEENS4_5SM1004TMEM4LOAD26SM100_TMEM_LOAD_32dp32b64xES13_NS14_INS15_ILi2ELi4ELi3EEES18_NSW_INS5_IJS19_S1M_EEENS5_IJS1M_SB_EEEEEEENS4_39AutoVectorizingCopyWithAssumedAlignmentILi128EEENS4_14SM90_TMA_STOREES23_S25_S25_EEEvvEEEEvNT_6ParamsE) ;  /* 0xffffff4002c47950 */ /* 0x000fea0003c3ffff */
        .weak           $__internal_2_$__cuda_sm10x_tcgen05_guardrail_trap_unallocated_columns_being_dealloced
        .type           $__internal_2_$__cuda_sm10x_tcgen05_guardrail_trap_unallocated_columns_being_dealloced,@function
        .size           $__internal_2_$__cuda_sm10x_tcgen05_guardrail_trap_unallocated_columns_being_dealloced,(.L_x_176 - $__internal_2_$__cuda_sm10x_tcgen05_guardrail_trap_unallocated_columns_being_dealloced)
$__internal_2_$__cuda_sm10x_tcgen05_guardrail_trap_unallocated_columns_being_dealloced:
[----:B------:R-:W-:Y:S05]  /*bcf0*/  BPT.TRAP 0x1 ;  /* 0x000000040000795c */ /* 0x000fea0000300000 */
[----:B------:R-:W-:-:S04]  /*bd00*/  HFMA2 R3, -RZ, RZ, 0, 0 ;  /* 0x00000000ff037431 */ /* 0x000fc800000001ff */
[----:B------:R-:W-:Y:S05]  /*bd10*/  RET.REL.NODEC R2 `(_ZN7cutlass13device_kernelINS_4gemm6kernel13GemmUniversalIN4cute5tupleIJiiiiEEENS1_10collective13CollectiveMmaINS1_35MainloopSm100TmaUmmaWarpSpecializedILi7ELi2ELi2ENS5_IJNS4_1CILi1EEESB_SB_EEEEENS5_IJNSA_ILi128EEENSA_ILi256EEENSA_ILi32EEEEEENS_12float_e5m2_tENS5_IJlSB_lEEESI_SJ_NS4_8TiledMMAINS4_8MMA_AtomIJNS4_10MMA_TraitsINS4_19SM100_MMA_F8F6F4_SSEJSI_SI_fSE_SF_NS4_17integral_constantINS4_4UMMA5MajorELSQ_0EEESR_NSO_INSP_7ScaleInELSS_0EEEST_EEEEEENS4_6LayoutISC_NS5_IJNSA_ILi0EEESX_SX_EEEEENS5_IJNS4_10UnderscoreES10_S10_EEEEENS4_13SM90_TMA_LOADENS4_14ComposedLayoutINS4_7SwizzleILi1ELi4ELi3EEENS4_18smem_ptr_flag_bitsILi8EEENSW_INS5_IJNSA_ILi8EEESG_EEENS5_IJSG_SB_EEEEEEEvNS4_8identityES13_S1D_vS1E_EENS_8epilogue10collective18CollectiveEpilogueINS1G_23Sm100TmaWarpSpecializedILi4ELi2ELi64ELb0ELb0EEEJSH_NS5_IJNSW_ISE_SB_EENSW_INSA_ILi64EEESB_EEEEESI_SJ_SI_SJ_NS1G_6fusion15FusionCallbacksIS1K_NS1P_17LinearCombinationISI_fSI_fLNS_15FloatRoundStyleE2EEESH_S1O_JEEENS4_5SM1004TMEM4LOAD26SM100_TMEM_LOAD_32dp32b64xES13_NS14_INS15_ILi2ELi4ELi3EEES18_NSW_INS5_IJS19_S1M_EEENS5_IJS1M_SB_EEEEEEENS4_39AutoVectorizingCopyWithAssumedAlignmentILi128EEENS4_14SM90_TMA_STOREES23_S25_S25_EEEvvEEEEvNT_6ParamsE) ;  /* 0xffffff4002b87950 */ /* 0x000fea0003c3ffff */
.L_x_175:
[----:B------:R-:W-:-:S00]  /*bd20*/  BRA `(.L_x_175) ;  /* 0xfffffffc00fc7947 */ /* 0x000fc0000383ffff */
[----:B------:R-:W-:-:S00]  /*bd30*/  NOP ;  /* 0x0000000000007918 */ /* 0x000fc00000000000 */
        /* <DEDUP_REMOVED lines=12> */
.L_x_176:


//--------------------- .nv.global.init           --------------------------
	.section	.nv.global.init,"aw",@progbits
.nv.global.init:
	.type		$str$27,@object
	.size		$str$27,($str$28 - $str$27)
$str$27:
        /*0000*/ 	.byte	0x28, 0x61, 0x64, 0x64, 0x72, 0x65, 0x73, 0x73, 0x20, 0x26, 0x20, 0x6d, 0x61, 0x73, 0x6b, 0x29
        /*0010*/ 	.byte	0x20, 0x3d, 0x3d, 0x20, 0x30, 0x00
	.type		$str$28,@object
	.size		$str$28,($str$26 - $str$28)
$str$28:
        /*0016*/ 	.byte	0x2f, 0x74, 0x6d, 0x70, 0x2f, 0x63, 0x75, 0x74, 0x6c, 0x61, 0x73, 0x73, 0x5f, 0x73, 0x77, 0x65
        /*0026*/ 	.byte	0x65, 0x70, 0x5f, 0x73, 0x72, 0x63, 0x2f, 0x69, 0x6e, 0x63, 0x6c, 0x75, 0x64, 0x65, 0x2f, 0x63
        /*0036*/ 	.byte	0x75, 0x74, 0x65, 0x2f, 0x70, 0x6f, 0x69, 0x6e, 0x74, 0x65, 0x72, 0x5f, 0x66, 0x6c, 0x61, 0x67
        /*0046*/ 	.byte	0x67, 0x65, 0x64, 0x2e, 0x68, 0x70, 0x70, 0x00
	.type		$str$26,@object
	.size		$str$26,($str$25 - $str$26)
$str$26:
        /*004e*/ 	.byte	0x2f, 0x74, 0x6d, 0x70, 0x2f, 0x63, 0x75, 0x74, 0x6c, 0x61, 0x73, 0x73, 0x5f, 0x73, 0x77, 0x65
        /*005e*/ 	.byte	0x65, 0x70, 0x5f, 0x73, 0x72, 0x63, 0x2f, 0x69, 0x6e, 0x63, 0x6c, 0x75, 0x64, 0x65, 0x2f, 0x63
        /*006e*/ 	.byte	0x75, 0x74, 0x65, 0x2f, 0x61, 0x74, 0x6f, 0x6d, 0x2f, 0x63, 0x6f, 0x70, 0x79, 0x5f, 0x74, 0x72
        /*007e*/ 	.byte	0x61, 0x69, 0x74, 0x73, 0x5f, 0x73, 0x6d, 0x31, 0x30, 0x30, 0x2e, 0x68, 0x70, 0x70, 0x00
	.type		$str$25,@object
	.size		$str$25,(__unnamed_1 - $str$25)
$str$25:
        /*008d*/ 	.byte	0x28, 0x28, 0x75, 0x69, 0x6e, 0x74, 0x33, 0x32, 0x5f, 0x74, 0x28, 0x74, 0x68, 0x72, 0x65, 0x61
        /*009d*/ 	.byte	0x64, 0x49, 0x64, 0x78, 0x2e, 0x78, 0x29, 0x20, 0x2f, 0x20, 0x33, 0x32, 0x29, 0x20, 0x25, 0x20
        /*00ad*/ 	.byte	0x34, 0x29, 0x20, 0x3d, 0x3d, 0x20, 0x28, 0x28, 0x28, 0x74, 0x6d, 0x65, 0x6d, 0x5f, 0x61, 0x64
        /*00bd*/ 	.byte	0x64, 0x72, 0x20, 0x3e, 0x3e, 0x20, 0x31, 0x36, 0x29, 0x20, 0x2f, 0x20, 0x33, 0x32, 0x29, 0x20
        /*00cd*/ 	.byte	0x25, 0x20, 0x34, 0x29, 0x00
	.type		__unnamed_1,@object
	.size		__unnamed_1,(__unnamed_2 - __unnamed_1)
__unnamed_1:
        /*00d2*/ 	.byte	0x61, 0x75, 0x74, 0x6f, 0x20, 0x63, 0x75, 0x74, 0x65, 0x3a, 0x3a, 0x61, 0x73, 0x5f, 0x70, 0x6f
        /* <DEDUP_REMOVED lines=24> */
        /*0262*/ 	.byte	0x43, 0x3c, 0x38, 0x31, 0x39, 0x32, 0x3e, 0x3e, 0x3e, 0x3e, 0x5d, 0x00
	.type		__unnamed_2,@object
	.size		__unnamed_2,(__unnamed_3 - __unnamed_2)
__unnamed_2:
        /* <DEDUP_REMOVED lines=26> */
	.type		__unnamed_3,@object
	.size		__unnamed_3,(.L_3 - __unnamed_3)
__unnamed_3:
        /* <DEDUP_REMOVED lines=42> */
        /*06aa*/ 	.byte	0x3e, 0x3e, 0x3e, 0x3e, 0x5d, 0x00
.L_3:


//--------------------- .nv.shared._ZN7cutlass13device_kernelINS_4gemm6kernel13GemmUniversalIN4cute5tupleIJiiiiEEENS1_10collective13CollectiveMmaINS1_35MainloopSm100TmaUmmaWarpSpecializedILi7ELi2ELi2ENS5_IJNS4_1CILi1EEESB_SB_EEEEENS5_IJNSA_ILi128EEENSA_ILi256EEENSA_ILi32EEEEEENS_12float_e5m2_tENS5_IJlSB_lEEESI_SJ_NS4_8TiledMMAINS4_8MMA_AtomIJNS4_10MMA_TraitsINS4_19SM100_MMA_F8F6F4_SSEJSI_SI_fSE_SF_NS4_17integral_constantINS4_4UMMA5MajorELSQ_0EEESR_NSO_INSP_7ScaleInELSS_0EEEST_EEEEEENS4_6LayoutISC_NS5_IJNSA_ILi0EEESX_SX_EEEEENS5_IJNS4_10UnderscoreES10_S10_EEEEENS4_13SM90_TMA_LOADENS4_14ComposedLayoutINS4_7SwizzleILi1ELi4ELi3EEENS4_18smem_ptr_flag_bitsILi8EEENSW_INS5_IJNSA_ILi8EEESG_EEENS5_IJSG_SB_EEEEEEEvNS4_8identityES13_S1D_vS1E_EENS_8epilogue10collective18CollectiveEpilogueINS1G_23Sm100TmaWarpSpecializedILi4ELi2ELi64ELb0ELb0EEEJSH_NS5_IJNSW_ISE_SB_EENSW_INSA_ILi64EEESB_EEEEESI_SJ_SI_SJ_NS1G_6fusion15FusionCallbacksIS1K_NS1P_17LinearCombinationISI_fSI_fLNS_15FloatRoundStyleE2EEESH_S1O_JEEENS4_5SM1004TMEM4LOAD26SM100_TMEM_LOAD_32dp32b64xES13_NS14_INS15_ILi2ELi4ELi3EEES18_NSW_INS5_IJS19_S1M_EEENS5_IJS1M_SB_EEEEEEENS4_39AutoVectorizingCopyWithAssumedAlignmentILi128EEENS4_14SM90_TMA_STOREES23_S25_S25_EEEvvEEEEvNT_6ParamsE --------------------------
	.section	.nv.shared._ZN7cutlass13device_kernelINS_4gemm6kernel13GemmUniversalIN4cute5tupleIJiiiiEEENS1_10collective13CollectiveMmaINS1_35MainloopSm100TmaUmmaWarpSpecializedILi7ELi2ELi2ENS5_IJNS4_1CILi1EEESB_SB_EEEEENS5_IJNSA_ILi128EEENSA_ILi256EEENSA_ILi32EEEEEENS_12float_e5m2_tENS5_IJlSB_lEEESI_SJ_NS4_8TiledMMAINS4_8MMA_AtomIJNS4_10MMA_TraitsINS4_19SM100_MMA_F8F6F4_SSEJSI_SI_fSE_SF_NS4_17integral_constantINS4_4UMMA5MajorELSQ_0EEESR_NSO_INSP_7ScaleInELSS_0EEEST_EEEEEENS4_6LayoutISC_NS5_IJNSA_ILi0EEESX_SX_EEEEENS5_IJNS4_10UnderscoreES10_S10_EEEEENS4_13SM90_TMA_LOADENS4_14ComposedLayoutINS4_7SwizzleILi1ELi4ELi3EEENS4_18smem_ptr_flag_bitsILi8EEENSW_INS5_IJNSA_ILi8EEESG_EEENS5_IJSG_SB_EEEEEEEvNS4_8identityES13_S1D_vS1E_EENS_8epilogue10collective18CollectiveEpilogueINS1G_23Sm100TmaWarpSpecializedILi4ELi2ELi64ELb0ELb0EEEJSH_NS5_IJNSW_ISE_SB_EENSW_INSA_ILi64EEESB_EEEEESI_SJ_SI_SJ_NS1G_6fusion15FusionCallbacksIS1K_NS1P_17LinearCombinationISI_fSI_fLNS_15FloatRoundStyleE2EEESH_S1O_JEEENS4_5SM1004TMEM4LOAD26SM100_TMEM_LOAD_32dp32b64xES13_NS14_INS15_ILi2ELi4ELi3EEES18_NSW_INS5_IJS19_S1M_EEENS5_IJS1M_SB_EEEEEEENS4_39AutoVectorizingCopyWithAssumedAlignmentILi128EEENS4_14SM90_TMA_STOREES23_S25_S25_EEEvvEEEEvNT_6ParamsE,"aw",@nobits
	.sectionflags	@""
	.align	16
	.zero		1024


//--------------------- .nv.shared.reserved.0     --------------------------
	.section	.nv.shared.reserved.0,"aw",@nobits
	.weak		__nv_reservedSMEM_offset_0_alias
	.size		__nv_reservedSMEM_offset_0_alias, 0, 64
	.other		__nv_reservedSMEM_offset_0_alias,@"STO_CUDA_RESERVED_SHARED STV_DEFAULT"
__nv_reservedSMEM_offset_0_alias:
	.zero		0
.nv.shared.reserved.0:
	.zero		64
	.weak		__nv_reservedSMEM_tcgen05_partition
	.type		__nv_reservedSMEM_tcgen05_partition,@object
	.size		__nv_reservedSMEM_tcgen05_partition,(.L_0 - __nv_reservedSMEM_tcgen05_partition)
__nv_reservedSMEM_tcgen05_partition:
	.zero		32
.L_0:


//--------------------- .nv.global                --------------------------
	.section	.nv.global,"aw",@nobits
.nv.global:
	.type		_ZN40_INTERNAL_a040b04a_4_k_cu_bf66943c_197004cute1_E,@object
	.size		_ZN40_INTERNAL_a040b04a_4_k_cu_bf66943c_197004cute1_E,(_ZN40_INTERNAL_a040b04a_4_k_cu_bf66943c_197004cuda3std3__45__cpo6cbeginE - _ZN40_INTERNAL_a040b04a_4_k_cu_bf66943c_197004cute1_E)
_ZN40_INTERNAL_a040b04a_4_k_cu_bf66943c_197004cute1_E:
	.zero		1
	.type		_ZN40_INTERNAL_a040b04a_4_k_cu_bf66943c_197004cuda3std3__45__cpo6cbeginE,@object
	.size		_ZN40_INTERNAL_a040b04a_4_k_cu_bf66943c_197004cuda3std3__45__cpo6cbeginE,(_ZN40_INTERNAL_a040b04a_4_k_cu_bf66943c_197004cuda3std3__48in_placeE - _ZN40_INTERNAL_a040b04a_4_k_cu_bf66943c_197004cuda3std3__45__cpo6cbeginE)
_ZN40_INTERNAL_a040b04a_4_k_cu_bf66943c_197004cuda3std3__45__cpo6cbeginE:
	.zero		1
	.type		_ZN40_INTERNAL_a040b04a_4_k_cu_bf66943c_197004cuda3std3__48in_placeE,@object
	.size		_ZN40_INTERNAL_a040b04a_4_k_cu_bf66943c_197004cuda3std3__48in_placeE,(_ZN40_INTERNAL_a040b04a_4_k_cu_bf66943c_197004cuda3std6ranges3__45__cpo9iter_moveE - _ZN40_INTERNAL_a040b04a_4_k_cu_bf66943c_197004cuda3std3__48in_placeE)
_ZN40_INTERNAL_a040b04a_4_k_cu_bf66943c_197004cuda3std3__48in_placeE:
	.zero		1
	.type		_ZN40_INTERNAL_a040b04a_4_k_cu_bf66943c_197004cuda3std6ranges3__45__cpo9iter_moveE,@object
	.size		_ZN40_INTERNAL_a040b04a_4_k_cu_bf66943c_197004cuda3std6ranges3__45__cpo9iter_moveE,(_ZN40_INTERNAL_a040b04a_4_k_cu_bf66943c_197004cuda3std3__45__cpo5beginE - _ZN40_INTERNAL_a040b04a_4_k_cu_bf66943c_197004cuda3std6ranges3__45__cpo9iter_moveE)
_ZN40_INTERNAL_a040b04a_4_k_cu_bf66943c_197004cuda3std6ranges3__45__cpo9iter_moveE:
	.zero		1
	.type		_ZN40_INTERNAL_a040b04a_4_k_cu_bf66943c_197004cuda3std3__45__cpo5beginE,@object
	.size		_ZN40_INTERNAL_a040b04a_4_k_cu_bf66943c_197004cuda3std3__45__cpo5beginE,(_ZN40_INTERNAL_a040b04a_4_k_cu_bf66943c_197004cuda3std3__442_GLOBAL__N__a040b04a_4_k_cu_bf66943c_197006ignoreE - _ZN40_INTERNAL_a040b04a_4_k_cu_bf66943c_197004cuda3std3__45__cpo5beginE)
_ZN40_INTERNAL_a040b04a_4_k_cu_bf66943c_197004cuda3std3__45__cpo5beginE:
	.zero		1
	.type		_ZN40_INTERNAL_a040b04a_4_k_cu_bf66943c_197004cuda3std3__442_GLOBAL__N__a040b04a_4_k_cu_bf66943c_197006ignoreE,@object
	.size		_ZN40_INTERNAL_a040b04a_4_k_cu_bf66943c_197004cuda3std3__442_GLOBAL__N__a040b04a_4_k_cu_bf66943c_197006ignoreE,(_ZN40_INTERNAL_a040b04a_4_k_cu_bf66943c_197004cute7productE - _ZN40_INTERNAL_a040b04a_4_k_cu_bf66943c_197004cuda3std3__442_GLOBAL__N__a040b04a_4_k_cu_bf66943c_197006ignoreE)
_ZN40_INTERNAL_a040b04a_4_k_cu_bf66943c_197004cuda3std3__442_GLOBAL__N__a040b04a_4_k_cu_bf66943c_197006ignoreE:
	.zero		1
	.type		_ZN40_INTERNAL_a040b04a_4_k_cu_bf66943c_197004cute7productE,@object
	.size		_ZN40_INTERNAL_a040b04a_4_k_cu_bf66943c_197004cute7productE,(_ZN40_INTERNAL_a040b04a_4_k_cu_bf66943c_197004cuda3std3__45__cpo3endE - _ZN40_INTERNAL_a040b04a_4_k_cu_bf66943c_197004cute7productE)
_ZN40_INTERNAL_a040b04a_4_k_cu_bf66943c_197004cute7productE:
	.zero		1
	.type		_ZN40_INTERNAL_a040b04a_4_k_cu_bf66943c_197004cuda3std3__45__cpo3endE,@object
	.size		_ZN40_INTERNAL_a040b04a_4_k_cu_bf66943c_197004cuda3std3__45__cpo3endE,(_ZN40_INTERNAL_a040b04a_4_k_cu_bf66943c_197004cuda3std3__419piecewise_constructE - _ZN40_INTERNAL_a040b04a_4_k_cu_bf66943c_197004cuda3std3__45__cpo3endE)
_ZN40_INTERNAL_a040b04a_4_k_cu_bf66943c_197004cuda3std3__45__cpo3endE:
	.zero		1
	.type		_ZN40_INTERNAL_a040b04a_4_k_cu_bf66943c_197004cuda3std3__419piecewise_constructE,@object
	.size		_ZN40_INTERNAL_a040b04a_4_k_cu_bf66943c_197004cuda3std3__419piecewise_constructE,(_ZN40_INTERNAL_a040b04a_4_k_cu_bf66943c_197004cuda3std3__45__cpo4cendE - _ZN40_INTERNAL_a040b04a_4_k_cu_bf66943c_197004cuda3std3__419piecewise_constructE)
_ZN40_INTERNAL_a040b04a_4_k_cu_bf66943c_197004cuda3std3__419piecewise_constructE:
	.zero		1
	.type		_ZN40_INTERNAL_a040b04a_4_k_cu_bf66943c_197004cuda3std3__45__cpo4cendE,@object
	.size		_ZN40_INTERNAL_a040b04a_4_k_cu_bf66943c_197004cuda3std3__45__cpo4cendE,(_ZN40_INTERNAL_a040b04a_4_k_cu_bf66943c_197004cuda3std6ranges3__45__cpo4swapE - _ZN40_INTERNAL_a040b04a_4_k_cu_bf66943c_197004cuda3std3__45__cpo4cendE)
_ZN40_INTERNAL_a040b04a_4_k_cu_bf66943c_197004cuda3std3__45__cpo4cendE:
	.zero		1
	.type		_ZN40_INTERNAL_a040b04a_4_k_cu_bf66943c_197004cuda3std6ranges3__45__cpo4swapE,@object
	.size		_ZN40_INTERNAL_a040b04a_4_k_cu_bf66943c_197004cuda3std6ranges3__45__cpo4swapE,(.L_11 - _ZN40_INTERNAL_a040b04a_4_k_cu_bf66943c_197004cuda3std6ranges3__45__cpo4swapE)
_ZN40_INTERNAL_a040b04a_4_k_cu_bf66943c_197004cuda3std6ranges3__45__cpo4swapE:
	.zero		1
.L_11:


//--------------------- .nv.constant0._ZN7cutlass13device_kernelINS_4gemm6kernel13GemmUniversalIN4cute5tupleIJiiiiEEENS1_10collective13CollectiveMmaINS1_35MainloopSm100TmaUmmaWarpSpecializedILi7ELi2ELi2ENS5_IJNS4_1CILi1EEESB_SB_EEEEENS5_IJNSA_ILi128EEENSA_ILi256EEENSA_ILi32EEEEEENS_12float_e5m2_tENS5_IJlSB_lEEESI_SJ_NS4_8TiledMMAINS4_8MMA_AtomIJNS4_10MMA_TraitsINS4_19SM100_MMA_F8F6F4_SSEJSI_SI_fSE_SF_NS4_17integral_constantINS4_4UMMA5MajorELSQ_0EEESR_NSO_INSP_7ScaleInELSS_0EEEST_EEEEEENS4_6LayoutISC_NS5_IJNSA_ILi0EEESX_SX_EEEEENS5_IJNS4_10UnderscoreES10_S10_EEEEENS4_13SM90_TMA_LOADENS4_14ComposedLayoutINS4_7SwizzleILi1ELi4ELi3EEENS4_18smem_ptr_flag_bitsILi8EEENSW_INS5_IJNSA_ILi8EEESG_EEENS5_IJSG_SB_EEEEEEEvNS4_8identityES13_S1D_vS1E_EENS_8epilogue10collective18CollectiveEpilogueINS1G_23Sm100TmaWarpSpecializedILi4ELi2ELi64ELb0ELb0EEEJSH_NS5_IJNSW_ISE_SB_EENSW_INSA_ILi64EEESB_EEEEESI_SJ_SI_SJ_NS1G_6fusion15FusionCallbacksIS1K_NS1P_17LinearCombinationISI_fSI_fLNS_15FloatRoundStyleE2EEESH_S1O_JEEENS4_5SM1004TMEM4LOAD26SM100_TMEM_LOAD_32dp32b64xES13_NS14_INS15_ILi2ELi4ELi3EEES18_NSW_INS5_IJS19_S1M_EEENS5_IJS1M_SB_EEEEEEENS4_39AutoVectorizingCopyWithAssumedAlignmentILi128EEENS4_14SM90_TMA_STOREES23_S25_S25_EEEvvEEEEvNT_6ParamsE --------------------------
	.section	.nv.constant0._ZN7cutlass13device_kernelINS_4gemm6kernel13GemmUniversalIN4cute5tupleIJiiiiEEENS1_10collective13CollectiveMmaINS1_35MainloopSm100TmaUmmaWarpSpecializedILi7ELi2ELi2ENS5_IJNS4_1CILi1EEESB_SB_EEEEENS5_IJNSA_ILi128EEENSA_ILi256EEENSA_ILi32EEEEEENS_12float_e5m2_tENS5_IJlSB_lEEESI_SJ_NS4_8TiledMMAINS4_8MMA_AtomIJNS4_10MMA_TraitsINS4_19SM100_MMA_F8F6F4_SSEJSI_SI_fSE_SF_NS4_17integral_constantINS4_4UMMA5MajorELSQ_0EEESR_NSO_INSP_7ScaleInELSS_0EEEST_EEEEEENS4_6LayoutISC_NS5_IJNSA_ILi0EEESX_SX_EEEEENS5_IJNS4_10UnderscoreES10_S10_EEEEENS4_13SM90_TMA_LOADENS4_14ComposedLayoutINS4_7SwizzleILi1ELi4ELi3EEENS4_18smem_ptr_flag_bitsILi8EEENSW_INS5_IJNSA_ILi8EEESG_EEENS5_IJSG_SB_EEEEEEEvNS4_8identityES13_S1D_vS1E_EENS_8epilogue10collective18CollectiveEpilogueINS1G_23Sm100TmaWarpSpecializedILi4ELi2ELi64ELb0ELb0EEEJSH_NS5_IJNSW_ISE_SB_EENSW_INSA_ILi64EEESB_EEEEESI_SJ_SI_SJ_NS1G_6fusion15FusionCallbacksIS1K_NS1P_17LinearCombinationISI_fSI_fLNS_15FloatRoundStyleE2EEESH_S1O_JEEENS4_5SM1004TMEM4LOAD26SM100_TMEM_LOAD_32dp32b64xES13_NS14_INS15_ILi2ELi4ELi3EEES18_NSW_INS5_IJS19_S1M_EEENS5_IJS1M_SB_EEEEEEENS4_39AutoVectorizingCopyWithAssumedAlignmentILi128EEENS4_14SM90_TMA_STOREES23_S25_S25_EEEvvEEEEvNT_6ParamsE,"a",@progbits
	.sectionflags	@""
	.align	4
.nv.constant0._ZN7cutlass13device_kernelINS_4gemm6kernel13GemmUniversalIN4cute5tupleIJiiiiEEENS1_10collective13CollectiveMmaINS1_35MainloopSm100TmaUmmaWarpSpecializedILi7ELi2ELi2ENS5_IJNS4_1CILi1EEESB_SB_EEEEENS5_IJNSA_ILi128EEENSA_ILi256EEENSA_ILi32EEEEEENS_12float_e5m2_tENS5_IJlSB_lEEESI_SJ_NS4_8TiledMMAINS4_8MMA_AtomIJNS4_10MMA_TraitsINS4_19SM100_MMA_F8F6F4_SSEJSI_SI_fSE_SF_NS4_17integral_constantINS4_4UMMA5MajorELSQ_0EEESR_NSO_INSP_7ScaleInELSS_0EEEST_EEEEEENS4_6LayoutISC_NS5_IJNSA_ILi0EEESX_SX_EEEEENS5_IJNS4_10UnderscoreES10_S10_EEEEENS4_13SM90_TMA_LOADENS4_14ComposedLayoutINS4_7SwizzleILi1ELi4ELi3EEENS4_18smem_ptr_flag_bitsILi8EEENSW_INS5_IJNSA_ILi8EEESG_EEENS5_IJSG_SB_EEEEEEEvNS4_8identityES13_S1D_vS1E_EENS_8epilogue10collective18CollectiveEpilogueINS1G_23Sm100TmaWarpSpecializedILi4ELi2ELi64ELb0ELb0EEEJSH_NS5_IJNSW_ISE_SB_EENSW_INSA_ILi64EEESB_EEEEESI_SJ_SI_SJ_NS1G_6fusion15FusionCallbacksIS1K_NS1P_17LinearCombinationISI_fSI_fLNS_15FloatRoundStyleE2EEESH_S1O_JEEENS4_5SM1004TMEM4LOAD26SM100_TMEM_LOAD_32dp32b64xES13_NS14_INS15_ILi2ELi4ELi3EEES18_NSW_INS5_IJS19_S1M_EEENS5_IJS1M_SB_EEEEEEENS4_39AutoVectorizingCopyWithAssumedAlignmentILi128EEENS4_14SM90_TMA_STOREES23_S25_S25_EEEvvEEEEvNT_6ParamsE:
	.zero		2944


//--------------------- SYMBOLS --------------------------

	.type		.nv.reservedSmem.offset0,@object
	.size		.nv.reservedSmem.offset0,0x4
	.type		.nv.reservedSmem.cap,@object
	.size		.nv.reservedSmem.cap,0x4
	.type		__assertfail,@function
